//
// Generated by NVIDIA NVVM Compiler
//
// Compiler Build ID: CL-36424714
// Cuda compilation tools, release 13.0, V13.0.88
// Based on NVVM 20.0.0
//

.version 9.0
.target sm_100
.address_size 64

	// .globl	_Z18checkIfArrayIsSafePPiS_iS_
.global .align 1 .b8 _ZN34_INTERNAL_86dc027d_4_k_cu_55c4583f4cuda3std3__45__cpo5beginE[1];
.global .align 1 .b8 _ZN34_INTERNAL_86dc027d_4_k_cu_55c4583f4cuda3std3__45__cpo3endE[1];
.global .align 1 .b8 _ZN34_INTERNAL_86dc027d_4_k_cu_55c4583f4cuda3std3__45__cpo6cbeginE[1];
.global .align 1 .b8 _ZN34_INTERNAL_86dc027d_4_k_cu_55c4583f4cuda3std3__45__cpo4cendE[1];
.global .align 1 .b8 _ZN34_INTERNAL_86dc027d_4_k_cu_55c4583f4cuda3std3__45__cpo6rbeginE[1];
.global .align 1 .b8 _ZN34_INTERNAL_86dc027d_4_k_cu_55c4583f4cuda3std3__45__cpo4rendE[1];
.global .align 1 .b8 _ZN34_INTERNAL_86dc027d_4_k_cu_55c4583f4cuda3std3__45__cpo7crbeginE[1];
.global .align 1 .b8 _ZN34_INTERNAL_86dc027d_4_k_cu_55c4583f4cuda3std3__45__cpo5crendE[1];
.global .align 1 .b8 _ZN34_INTERNAL_86dc027d_4_k_cu_55c4583f4cuda3std3__436_GLOBAL__N__86dc027d_4_k_cu_55c4583f6ignoreE[1];
.global .align 1 .b8 _ZN34_INTERNAL_86dc027d_4_k_cu_55c4583f4cuda3std3__419piecewise_constructE[1];
.global .align 1 .b8 _ZN34_INTERNAL_86dc027d_4_k_cu_55c4583f4cuda3std3__48in_placeE[1];
.global .align 1 .b8 _ZN34_INTERNAL_86dc027d_4_k_cu_55c4583f4cuda3std3__420unreachable_sentinelE[1];
.global .align 1 .b8 _ZN34_INTERNAL_86dc027d_4_k_cu_55c4583f4cuda3std3__47nulloptE[1];
.global .align 1 .b8 _ZN34_INTERNAL_86dc027d_4_k_cu_55c4583f4cuda3std3__48unexpectE[1];
.global .align 1 .b8 _ZN34_INTERNAL_86dc027d_4_k_cu_55c4583f4cuda3std6ranges3__45__cpo4swapE[1];
.global .align 1 .b8 _ZN34_INTERNAL_86dc027d_4_k_cu_55c4583f4cuda3std6ranges3__45__cpo9iter_moveE[1];
.global .align 1 .b8 _ZN34_INTERNAL_86dc027d_4_k_cu_55c4583f4cuda3std6ranges3__45__cpo5beginE[1];
.global .align 1 .b8 _ZN34_INTERNAL_86dc027d_4_k_cu_55c4583f4cuda3std6ranges3__45__cpo3endE[1];
.global .align 1 .b8 _ZN34_INTERNAL_86dc027d_4_k_cu_55c4583f4cuda3std6ranges3__45__cpo6cbeginE[1];
.global .align 1 .b8 _ZN34_INTERNAL_86dc027d_4_k_cu_55c4583f4cuda3std6ranges3__45__cpo4cendE[1];
.global .align 1 .b8 _ZN34_INTERNAL_86dc027d_4_k_cu_55c4583f4cuda3std6ranges3__45__cpo7advanceE[1];
.global .align 1 .b8 _ZN34_INTERNAL_86dc027d_4_k_cu_55c4583f4cuda3std6ranges3__45__cpo9iter_swapE[1];
.global .align 1 .b8 _ZN34_INTERNAL_86dc027d_4_k_cu_55c4583f4cuda3std6ranges3__45__cpo4nextE[1];
.global .align 1 .b8 _ZN34_INTERNAL_86dc027d_4_k_cu_55c4583f4cuda3std6ranges3__45__cpo4prevE[1];
.global .align 1 .b8 _ZN34_INTERNAL_86dc027d_4_k_cu_55c4583f4cuda3std6ranges3__45__cpo4dataE[1];
.global .align 1 .b8 _ZN34_INTERNAL_86dc027d_4_k_cu_55c4583f4cuda3std6ranges3__45__cpo5cdataE[1];
.global .align 1 .b8 _ZN34_INTERNAL_86dc027d_4_k_cu_55c4583f4cuda3std6ranges3__45__cpo4sizeE[1];
.global .align 1 .b8 _ZN34_INTERNAL_86dc027d_4_k_cu_55c4583f4cuda3std6ranges3__45__cpo5ssizeE[1];
.global .align 1 .b8 _ZN34_INTERNAL_86dc027d_4_k_cu_55c4583f4cuda3std6ranges3__45__cpo8distanceE[1];
.global .align 1 .b8 _ZN34_INTERNAL_86dc027d_4_k_cu_55c4583f6thrust24THRUST_300001_SM_1000_NS6system6detail10sequential3seqE[1];
.global .align 1 .b8 _ZN34_INTERNAL_86dc027d_4_k_cu_55c4583f6thrust24THRUST_300001_SM_1000_NS12placeholders2_1E[1];
.global .align 1 .b8 _ZN34_INTERNAL_86dc027d_4_k_cu_55c4583f6thrust24THRUST_300001_SM_1000_NS12placeholders2_2E[1];
.global .align 1 .b8 _ZN34_INTERNAL_86dc027d_4_k_cu_55c4583f6thrust24THRUST_300001_SM_1000_NS12placeholders2_3E[1];
.global .align 1 .b8 _ZN34_INTERNAL_86dc027d_4_k_cu_55c4583f6thrust24THRUST_300001_SM_1000_NS12placeholders2_4E[1];
.global .align 1 .b8 _ZN34_INTERNAL_86dc027d_4_k_cu_55c4583f6thrust24THRUST_300001_SM_1000_NS12placeholders2_5E[1];
.global .align 1 .b8 _ZN34_INTERNAL_86dc027d_4_k_cu_55c4583f6thrust24THRUST_300001_SM_1000_NS12placeholders2_6E[1];
.global .align 1 .b8 _ZN34_INTERNAL_86dc027d_4_k_cu_55c4583f6thrust24THRUST_300001_SM_1000_NS12placeholders2_7E[1];
.global .align 1 .b8 _ZN34_INTERNAL_86dc027d_4_k_cu_55c4583f6thrust24THRUST_300001_SM_1000_NS12placeholders2_8E[1];
.global .align 1 .b8 _ZN34_INTERNAL_86dc027d_4_k_cu_55c4583f6thrust24THRUST_300001_SM_1000_NS12placeholders2_9E[1];
.global .align 1 .b8 _ZN34_INTERNAL_86dc027d_4_k_cu_55c4583f6thrust24THRUST_300001_SM_1000_NS12placeholders3_10E[1];
.extern .shared .align 16 .b8 shared_data[];

.visible .entry _Z18checkIfArrayIsSafePPiS_iS_(
	.param .u64 .ptr .align 1 _Z18checkIfArrayIsSafePPiS_iS__param_0,
	.param .u64 .ptr .align 1 _Z18checkIfArrayIsSafePPiS_iS__param_1,
	.param .u32 _Z18checkIfArrayIsSafePPiS_iS__param_2,
	.param .u64 .ptr .align 1 _Z18checkIfArrayIsSafePPiS_iS__param_3
)
{
	.local .align 16 .b8 	__local_depot0[400];
	.reg .b64 	%SP;
	.reg .b64 	%SPL;
	.reg .pred 	%p<50>;
	.reg .b32 	%r<92>;
	.reg .b64 	%rd<63>;

	mov.u64 	%SPL, __local_depot0;
	ld.param.u64 	%rd8, [_Z18checkIfArrayIsSafePPiS_iS__param_0];
	ld.param.u64 	%rd9, [_Z18checkIfArrayIsSafePPiS_iS__param_1];
	ld.param.u32 	%r42, [_Z18checkIfArrayIsSafePPiS_iS__param_2];
	ld.param.u64 	%rd10, [_Z18checkIfArrayIsSafePPiS_iS__param_3];
	add.u64 	%rd1, %SPL, 0;
	mov.u32 	%r43, %ctaid.x;
	mov.u32 	%r44, %ntid.x;
	mov.u32 	%r45, %tid.x;
	mad.lo.s32 	%r1, %r43, %r44, %r45;
	setp.ge.s32 	%p2, %r1, %r42;
	@%p2 bra 	$L__BB0_35;
	cvta.to.global.u64 	%rd12, %rd8;
	cvta.to.global.u64 	%rd13, %rd10;
	mul.wide.s32 	%rd14, %r1, 8;
	add.s64 	%rd2, %rd12, %rd14;
	ld.global.u64 	%rd15, [%rd2];
	cvta.to.global.u64 	%rd3, %rd15;
	mul.wide.s32 	%rd16, %r1, 4;
	add.s64 	%rd4, %rd13, %rd16;
	ld.global.u32 	%r2, [%rd4];
	ld.global.u32 	%r3, [%rd3+4];
	setp.lt.s32 	%p4, %r2, 2;
	mov.b32 	%r78, 1;
	mov.pred 	%p3, 0;
	mov.pred 	%p49, %p3;
	@%p4 bra 	$L__BB0_6;
	ld.global.u32 	%r4, [%rd3];
	mov.b32 	%r77, 1;
	bra.uni 	$L__BB0_4;
$L__BB0_3:
	add.s32 	%r77, %r77, 1;
	setp.eq.s32 	%p19, %r77, %r2;
	mov.b32 	%r78, 1;
	mov.pred 	%p49, %p3;
	@%p19 bra 	$L__BB0_6;
$L__BB0_4:
	setp.lt.s32 	%p6, %r4, %r3;
	setp.ge.s32 	%p7, %r4, %r3;
	mul.wide.u32 	%rd17, %r77, 4;
	add.s64 	%rd18, %rd3, %rd17;
	ld.global.u32 	%r49, [%rd18+-4];
	ld.global.u32 	%r50, [%rd18];
	setp.ne.s32 	%p8, %r49, %r50;
	setp.le.s32 	%p9, %r49, %r50;
	or.pred  	%p10, %p7, %p9;
	and.pred  	%p11, %p8, %p10;
	setp.ge.s32 	%p12, %r49, %r50;
	or.pred  	%p13, %p6, %p12;
	and.pred  	%p14, %p11, %p13;
	mov.b32 	%r78, 0;
	mov.pred 	%p49, -1;
	not.pred 	%p15, %p14;
	@%p15 bra 	$L__BB0_6;
	sub.s32 	%r52, %r49, %r50;
	abs.s32 	%r53, %r52;
	setp.lt.u32 	%p17, %r53, 4;
	@%p17 bra 	$L__BB0_3;
$L__BB0_6:
	cvta.to.global.u64 	%rd19, %rd9;
	add.s64 	%rd5, %rd19, %rd16;
	st.global.u32 	[%rd5], %r78;
	not.pred 	%p20, %p49;
	@%p20 bra 	$L__BB0_35;
	ld.global.u32 	%r10, [%rd4];
	setp.lt.s32 	%p21, %r10, 1;
	@%p21 bra 	$L__BB0_34;
	and.b32  	%r11, %r10, 3;
	and.b32  	%r12, %r10, 2147483644;
	add.s32 	%r13, %r10, -2;
	mov.b32 	%r79, 0;
$L__BB0_9:
	setp.lt.u32 	%p22, %r10, 4;
	mov.b32 	%r83, 0;
	mov.u32 	%r88, %r83;
	@%p22 bra 	$L__BB0_20;
	neg.s32 	%r80, %r79;
	mov.b32 	%r83, 0;
	mov.b64 	%rd62, 0;
	mov.u32 	%r82, %r83;
$L__BB0_11:
	setp.eq.s32 	%p23, %r80, 0;
	@%p23 bra 	$L__BB0_13;
	ld.global.u64 	%rd22, [%rd2];
	cvta.to.global.u64 	%rd23, %rd22;
	add.s64 	%rd24, %rd23, %rd62;
	ld.global.u32 	%r58, [%rd24];
	add.s32 	%r19, %r83, 1;
	mul.wide.s32 	%rd25, %r83, 4;
	add.s64 	%rd26, %rd1, %rd25;
	st.local.u32 	[%rd26], %r58;
	mov.u32 	%r83, %r19;
$L__BB0_13:
	add.s32 	%r59, %r82, 1;
	setp.eq.s32 	%p24, %r59, %r79;
	@%p24 bra 	$L__BB0_15;
	ld.global.u64 	%rd27, [%rd2];
	cvta.to.global.u64 	%rd28, %rd27;
	add.s64 	%rd29, %rd28, %rd62;
	ld.global.u32 	%r60, [%rd29+4];
	add.s32 	%r21, %r83, 1;
	mul.wide.s32 	%rd30, %r83, 4;
	add.s64 	%rd31, %rd1, %rd30;
	st.local.u32 	[%rd31], %r60;
	mov.u32 	%r83, %r21;
$L__BB0_15:
	add.s32 	%r61, %r82, 2;
	setp.eq.s32 	%p25, %r61, %r79;
	@%p25 bra 	$L__BB0_17;
	ld.global.u64 	%rd32, [%rd2];
	cvta.to.global.u64 	%rd33, %rd32;
	add.s64 	%rd34, %rd33, %rd62;
	ld.global.u32 	%r62, [%rd34+8];
	add.s32 	%r23, %r83, 1;
	mul.wide.s32 	%rd35, %r83, 4;
	add.s64 	%rd36, %rd1, %rd35;
	st.local.u32 	[%rd36], %r62;
	mov.u32 	%r83, %r23;
$L__BB0_17:
	add.s32 	%r63, %r82, 3;
	setp.eq.s32 	%p26, %r63, %r79;
	@%p26 bra 	$L__BB0_19;
	ld.global.u64 	%rd37, [%rd2];
	cvta.to.global.u64 	%rd38, %rd37;
	add.s64 	%rd39, %rd38, %rd62;
	ld.global.u32 	%r64, [%rd39+12];
	add.s32 	%r25, %r83, 1;
	mul.wide.s32 	%rd40, %r83, 4;
	add.s64 	%rd41, %rd1, %rd40;
	st.local.u32 	[%rd41], %r64;
	mov.u32 	%r83, %r25;
$L__BB0_19:
	add.s32 	%r82, %r82, 4;
	add.s64 	%rd62, %rd62, 16;
	add.s32 	%r80, %r80, 4;
	setp.ne.s32 	%p27, %r82, %r12;
	mov.u32 	%r88, %r12;
	@%p27 bra 	$L__BB0_11;
$L__BB0_20:
	setp.eq.s32 	%p28, %r11, 0;
	@%p28 bra 	$L__BB0_28;
	setp.eq.s32 	%p29, %r88, %r79;
	@%p29 bra 	$L__BB0_23;
	ld.global.u64 	%rd42, [%rd2];
	cvta.to.global.u64 	%rd43, %rd42;
	mul.wide.u32 	%rd44, %r88, 4;
	add.s64 	%rd45, %rd43, %rd44;
	ld.global.u32 	%r65, [%rd45];
	add.s32 	%r31, %r83, 1;
	mul.wide.s32 	%rd46, %r83, 4;
	add.s64 	%rd47, %rd1, %rd46;
	st.local.u32 	[%rd47], %r65;
	mov.u32 	%r83, %r31;
$L__BB0_23:
	setp.eq.s32 	%p30, %r11, 1;
	@%p30 bra 	$L__BB0_28;
	add.s32 	%r66, %r88, 1;
	setp.eq.s32 	%p31, %r66, %r79;
	@%p31 bra 	$L__BB0_26;
	ld.global.u64 	%rd48, [%rd2];
	cvta.to.global.u64 	%rd49, %rd48;
	mul.wide.u32 	%rd50, %r88, 4;
	add.s64 	%rd51, %rd49, %rd50;
	ld.global.u32 	%r67, [%rd51+4];
	add.s32 	%r33, %r83, 1;
	mul.wide.s32 	%rd52, %r83, 4;
	add.s64 	%rd53, %rd1, %rd52;
	st.local.u32 	[%rd53], %r67;
	mov.u32 	%r83, %r33;
$L__BB0_26:
	setp.eq.s32 	%p32, %r11, 2;
	add.s32 	%r68, %r88, 2;
	setp.eq.s32 	%p33, %r68, %r79;
	or.pred  	%p34, %p32, %p33;
	@%p34 bra 	$L__BB0_28;
	ld.global.u64 	%rd54, [%rd2];
	cvta.to.global.u64 	%rd55, %rd54;
	mul.wide.u32 	%rd56, %r88, 4;
	add.s64 	%rd57, %rd55, %rd56;
	ld.global.u32 	%r69, [%rd57+8];
	mul.wide.s32 	%rd58, %r83, 4;
	add.s64 	%rd59, %rd1, %rd58;
	st.local.u32 	[%rd59], %r69;
$L__BB0_28:
	setp.lt.u32 	%p35, %r10, 3;
	@%p35 bra 	$L__BB0_36;
	ld.local.v2.u32 	{%r36, %r35}, [%rd1];
	mov.b32 	%r91, 1;
	bra.uni 	$L__BB0_31;
$L__BB0_30:
	add.s32 	%r37, %r91, 1;
	setp.eq.s32 	%p48, %r91, %r13;
	mov.u32 	%r91, %r37;
	@%p48 bra 	$L__BB0_36;
$L__BB0_31:
	setp.lt.s32 	%p36, %r36, %r35;
	setp.ge.s32 	%p37, %r36, %r35;
	mul.wide.u32 	%rd60, %r91, 4;
	add.s64 	%rd61, %rd1, %rd60;
	ld.local.u32 	%r71, [%rd61+-4];
	ld.local.u32 	%r72, [%rd61];
	setp.ne.s32 	%p38, %r71, %r72;
	setp.le.s32 	%p39, %r71, %r72;
	or.pred  	%p40, %p37, %p39;
	and.pred  	%p41, %p38, %p40;
	setp.ge.s32 	%p42, %r71, %r72;
	or.pred  	%p43, %p36, %p42;
	and.pred  	%p44, %p41, %p43;
	not.pred 	%p45, %p44;
	@%p45 bra 	$L__BB0_33;
	sub.s32 	%r73, %r71, %r72;
	abs.s32 	%r74, %r73;
	setp.lt.u32 	%p46, %r74, 4;
	@%p46 bra 	$L__BB0_30;
$L__BB0_33:
	add.s32 	%r79, %r79, 1;
	setp.lt.s32 	%p47, %r79, %r10;
	@%p47 bra 	$L__BB0_9;
$L__BB0_34:
	mov.b32 	%r75, 0;
	st.global.u32 	[%rd5], %r75;
$L__BB0_35:
	ret;
$L__BB0_36:
	mov.b32 	%r76, 1;
	st.global.u32 	[%rd5], %r76;
	bra.uni 	$L__BB0_35;

}
	// .globl	_Z8sumArrayPiiS_
.visible .entry _Z8sumArrayPiiS_(
	.param .u64 .ptr .align 1 _Z8sumArrayPiiS__param_0,
	.param .u32 _Z8sumArrayPiiS__param_1,
	.param .u64 .ptr .align 1 _Z8sumArrayPiiS__param_2
)
{
	.reg .pred 	%p<9>;
	.reg .b32 	%r<21>;
	.reg .b64 	%rd<7>;

	ld.param.u64 	%rd1, [_Z8sumArrayPiiS__param_0];
	ld.param.u32 	%r7, [_Z8sumArrayPiiS__param_1];
	ld.param.u64 	%rd2, [_Z8sumArrayPiiS__param_2];
	mov.u32 	%r8, %ctaid.x;
	mov.u32 	%r20, %ntid.x;
	mov.u32 	%r2, %tid.x;
	mad.lo.s32 	%r3, %r8, %r20, %r2;
	setp.lt.u32 	%p1, %r2, %r20;
	setp.ge.s32 	%p2, %r3, %r7;
	and.pred  	%p3, %p1, %p2;
	@%p3 bra 	$L__BB1_10;
	setp.ge.s32 	%p4, %r3, %r7;
	shl.b32 	%r9, %r2, 2;
	mov.u32 	%r10, shared_data;
	add.s32 	%r4, %r10, %r9;
	@%p4 bra 	$L__BB1_3;
	cvta.to.global.u64 	%rd3, %rd1;
	mul.wide.s32 	%rd4, %r3, 4;
	add.s64 	%rd5, %rd3, %rd4;
	ld.global.u32 	%r12, [%rd5];
	st.shared.u32 	[%r4], %r12;
	bra.uni 	$L__BB1_4;
$L__BB1_3:
	mov.b32 	%r11, 0;
	st.shared.u32 	[%r4], %r11;
$L__BB1_4:
	bar.sync 	0;
	setp.lt.u32 	%p5, %r20, 2;
	@%p5 bra 	$L__BB1_8;
$L__BB1_5:
	shr.u32 	%r6, %r20, 1;
	setp.ge.u32 	%p6, %r2, %r6;
	@%p6 bra 	$L__BB1_7;
	shl.b32 	%r13, %r6, 2;
	add.s32 	%r14, %r4, %r13;
	ld.shared.u32 	%r15, [%r14];
	ld.shared.u32 	%r16, [%r4];
	add.s32 	%r17, %r16, %r15;
	st.shared.u32 	[%r4], %r17;
$L__BB1_7:
	bar.sync 	0;
	setp.gt.u32 	%p7, %r20, 3;
	mov.u32 	%r20, %r6;
	@%p7 bra 	$L__BB1_5;
$L__BB1_8:
	setp.ne.s32 	%p8, %r2, 0;
	@%p8 bra 	$L__BB1_10;
	ld.shared.u32 	%r18, [shared_data];
	cvta.to.global.u64 	%rd6, %rd2;
	atom.global.add.u32 	%r19, [%rd6], %r18;
$L__BB1_10:
	ret;

}
	// .globl	_ZN3cub18CUB_300001_SM_10006detail11EmptyKernelIvEEvv
.visible .entry _ZN3cub18CUB_300001_SM_10006detail11EmptyKernelIvEEvv()
{


	ret;

}


// ===== COMPILED SASS (sm_100) =====

	.target	sm_100

	.elftype	@"ET_EXEC"


//--------------------- .note.nv.tkinfo           --------------------------
	.section	.note.nv.tkinfo,"",@"SHT_NOTE"
	.sectionflags	@"SHF_NOTE_NV_TKINFO"
	.tkinfo
        /*0018*/ 	.word	0x00000002
        /*0030*/ 	.string	""
        /*0030*/ 	.string	"ptxas"
        /*0030*/ 	.string	"Cuda compilation tools, release 13.0, V13.0.88"
        /*0030*/ 	.string	"Build cuda_13.0.r13.0/compiler.36424714_0"
        /*0030*/ 	.string	"-arch sm_100 -m 64 "



//--------------------- .note.nv.cuinfo           --------------------------
	.section	.note.nv.cuinfo,"",@"SHT_NOTE"
	.sectionflags	@"SHF_NOTE_NV_CUINFO"
        /*0018*/ 	.short	0x0002
        /*001a*/ 	.short	0x0064
        /*001c*/ 	.short	0x0082
	.zero		2


//--------------------- .nv.info                  --------------------------
	.section	.nv.info,"",@"SHT_CUDA_INFO"
	.align	4


	//----- nvinfo : EIATTR_REGCOUNT
	.align		4
        /*0000*/ 	.byte	0x04, 0x2f
        /*0002*/ 	.short	(.L_41 - .L_40)
	.align		4
.L_40:
        /*0004*/ 	.word	index@(_Z18checkIfArrayIsSafePPiS_iS_)
        /*0008*/ 	.word	0x00000020


	//----- nvinfo : EIATTR_FRAME_SIZE
	.align		4
.L_41:
        /*000c*/ 	.byte	0x04, 0x11
        /*000e*/ 	.short	(.L_43 - .L_42)
	.align		4
.L_42:
        /*0010*/ 	.word	index@(_Z18checkIfArrayIsSafePPiS_iS_)
        /*0014*/ 	.word	0x00000190


	//----- nvinfo : EIATTR_REGCOUNT
	.align		4
.L_43:
        /*0018*/ 	.byte	0x04, 0x2f
        /*001a*/ 	.short	(.L_45 - .L_44)
	.align		4
.L_44:
        /*001c*/ 	.word	index@(_Z8sumArrayPiiS_)
        /*0020*/ 	.word	0x0000000a


	//----- nvinfo : EIATTR_FRAME_SIZE
	.align		4
.L_45:
        /*0024*/ 	.byte	0x04, 0x11
        /*0026*/ 	.short	(.L_47 - .L_46)
	.align		4
.L_46:
        /*0028*/ 	.word	index@(_Z8sumArrayPiiS_)
        /*002c*/ 	.word	0x00000000


	//----- nvinfo : EIATTR_REGCOUNT
	.align		4
.L_47:
        /*0030*/ 	.byte	0x04, 0x2f
        /*0032*/ 	.short	(.L_49 - .L_48)
	.align		4
.L_48:
        /*0034*/ 	.word	index@(_ZN3cub18CUB_300001_SM_10006detail11EmptyKernelIvEEvv)
        /*0038*/ 	.word	0x00000004


	//----- nvinfo : EIATTR_FRAME_SIZE
	.align		4
.L_49:
        /*003c*/ 	.byte	0x04, 0x11
        /*003e*/ 	.short	(.L_51 - .L_50)
	.align		4
.L_50:
        /*0040*/ 	.word	index@(_ZN3cub18CUB_300001_SM_10006detail11EmptyKernelIvEEvv)
        /*0044*/ 	.word	0x00000000


	//----- nvinfo : EIATTR_MIN_STACK_SIZE
	.align		4
.L_51:
        /*0048*/ 	.byte	0x04, 0x12
        /*004a*/ 	.short	(.L_53 - .L_52)
	.align		4
.L_52:
        /*004c*/ 	.word	index@(_ZN3cub18CUB_300001_SM_10006detail11EmptyKernelIvEEvv)
        /*0050*/ 	.word	0x00000000


	//----- nvinfo : EIATTR_MIN_STACK_SIZE
	.align		4
.L_53:
        /*0054*/ 	.byte	0x04, 0x12
        /*0056*/ 	.short	(.L_55 - .L_54)
	.align		4
.L_54:
        /*0058*/ 	.word	index@(_Z8sumArrayPiiS_)
        /*005c*/ 	.word	0x00000000


	//----- nvinfo : EIATTR_MIN_STACK_SIZE
	.align		4
.L_55:
        /*0060*/ 	.byte	0x04, 0x12
        /*0062*/ 	.short	(.L_57 - .L_56)
	.align		4
.L_56:
        /*0064*/ 	.word	index@(_Z18checkIfArrayIsSafePPiS_iS_)
        /*0068*/ 	.word	0x00000190
.L_57:


//--------------------- .nv.compat                --------------------------
	.section	.nv.compat,"",@"SHT_CUDA_COMPAT_INFO"
	.align	4
        /*0000*/ 	.byte	0x02, 0x09, 0x00, 0x00, 0x02, 0x02, 0x01, 0x00, 0x02, 0x05, 0x05, 0x00, 0x03, 0x07, 0x01, 0x01
        /*0010*/ 	.byte	0x02, 0x03, 0x00, 0x00, 0x02, 0x06, 0x01, 0x00, 0x04, 0x0b, 0x08, 0x00, 0x09, 0x00, 0x00, 0x00
        /*0020*/ 	.byte	0x00, 0x00, 0x00, 0x00


//--------------------- .nv.info._ZN3cub18CUB_300001_SM_10006detail11EmptyKernelIvEEvv --------------------------
	.section	.nv.info._ZN3cub18CUB_300001_SM_10006detail11EmptyKernelIvEEvv,"",@"SHT_CUDA_INFO"
	.sectionflags	@""
	.align	4


	//----- nvinfo : EIATTR_CUDA_API_VERSION
	.align		4
        /*0000*/ 	.byte	0x04, 0x37
        /*0002*/ 	.short	(.L_59 - .L_58)
.L_58:
        /*0004*/ 	.word	0x00000082


	//----- nvinfo : EIATTR_SPARSE_MMA_MASK
	.align		4
.L_59:
        /*0008*/ 	.byte	0x03, 0x50
        /*000a*/ 	.short	0x0000


	//----- nvinfo : EIATTR_MAXREG_COUNT
	.align		4
        /*000c*/ 	.byte	0x03, 0x1b
        /*000e*/ 	.short	0x00ff


	//----- nvinfo : EIATTR_MERCURY_ISA_VERSION
	.align		4
        /*0010*/ 	.byte	0x03, 0x5f
        /*0012*/ 	.short	0x0101


	//----- nvinfo : EIATTR_VRC_CTA_INIT_COUNT
	.align		4
        /*0014*/ 	.byte	0x02, 0x4a
	.zero		1
	.zero		1


	//----- nvinfo : EIATTR_EXIT_INSTR_OFFSETS
	.align		4
        /*0018*/ 	.byte	0x04, 0x1c
        /*001a*/ 	.short	(.L_61 - .L_60)


	//   ....[0]....
.L_60:
        /*001c*/ 	.word	0x00000010


	//----- nvinfo : EIATTR_SW_WAR
	.align		4
.L_61:
        /*0020*/ 	.byte	0x04, 0x36
        /*0022*/ 	.short	(.L_63 - .L_62)
.L_62:
        /*0024*/ 	.word	0x00000008
.L_63:


//--------------------- .nv.info._Z8sumArrayPiiS_ --------------------------
	.section	.nv.info._Z8sumArrayPiiS_,"",@"SHT_CUDA_INFO"
	.sectionflags	@""
	.align	4


	//----- nvinfo : EIATTR_CUDA_API_VERSION
	.align		4
        /*0000*/ 	.byte	0x04, 0x37
        /*0002*/ 	.short	(.L_65 - .L_64)
.L_64:
        /*0004*/ 	.word	0x00000082


	//----- nvinfo : EIATTR_KPARAM_INFO
	.align		4
.L_65:
        /*0008*/ 	.byte	0x04, 0x17
        /*000a*/ 	.short	(.L_67 - .L_66)
.L_66:
        /*000c*/ 	.word	0x00000000
        /*0010*/ 	.short	0x0002
        /*0012*/ 	.short	0x0010
        /*0014*/ 	.byte	0x00, 0xf5, 0x21, 0x00


	//----- nvinfo : EIATTR_KPARAM_INFO
	.align		4
.L_67:
        /*0018*/ 	.byte	0x04, 0x17
        /*001a*/ 	.short	(.L_69 - .L_68)
.L_68:
        /*001c*/ 	.word	0x00000000
        /*0020*/ 	.short	0x0001
        /*0022*/ 	.short	0x0008
        /*0024*/ 	.byte	0x00, 0xf0, 0x11, 0x00


	//----- nvinfo : EIATTR_KPARAM_INFO
	.align		4
.L_69:
        /*0028*/ 	.byte	0x04, 0x17
        /*002a*/ 	.short	(.L_71 - .L_70)
.L_70:
        /*002c*/ 	.word	0x00000000
        /*0030*/ 	.short	0x0000
        /*0032*/ 	.short	0x0000
        /*0034*/ 	.byte	0x00, 0xf5, 0x21, 0x00


	//----- nvinfo : EIATTR_SPARSE_MMA_MASK
	.align		4
.L_71:
        /*0038*/ 	.byte	0x03, 0x50
        /*003a*/ 	.short	0x0000


	//----- nvinfo : EIATTR_MAXREG_COUNT
	.align		4
        /*003c*/ 	.byte	0x03, 0x1b
        /*003e*/ 	.short	0x00ff


	//----- nvinfo : EIATTR_NUM_BARRIERS
	.align		4
        /*0040*/ 	.byte	0x02, 0x4c
        /*0042*/ 	.byte	0x01
	.zero		1


	//----- nvinfo : EIATTR_MERCURY_ISA_VERSION
	.align		4
        /*0044*/ 	.byte	0x03, 0x5f
        /*0046*/ 	.short	0x0101


	//----- nvinfo : EIATTR_VRC_CTA_INIT_COUNT
	.align		4
        /*0048*/ 	.byte	0x02, 0x4a
	.zero		1
	.zero		1


	//----- nvinfo : EIATTR_EXIT_INSTR_OFFSETS
	.align		4
        /*004c*/ 	.byte	0x04, 0x1c
        /*004e*/ 	.short	(.L_73 - .L_72)


	//   ....[0]....
.L_72:
        /*0050*/ 	.word	0x00000080


	//   ....[1]....
        /*0054*/ 	.word	0x00000220


	//   ....[2]....
        /*0058*/ 	.word	0x00000290


	//----- nvinfo : EIATTR_CBANK_PARAM_SIZE
	.align		4
.L_73:
        /*005c*/ 	.byte	0x03, 0x19
        /*005e*/ 	.short	0x0018


	//----- nvinfo : EIATTR_PARAM_CBANK
	.align		4
        /*0060*/ 	.byte	0x04, 0x0a
        /*0062*/ 	.short	(.L_75 - .L_74)
	.align		4
.L_74:
        /*0064*/ 	.word	index@(.nv.constant0._Z8sumArrayPiiS_)
        /*0068*/ 	.short	0x0380
        /*006a*/ 	.short	0x0018


	//----- nvinfo : EIATTR_SW_WAR
	.align		4
.L_75:
        /*006c*/ 	.byte	0x04, 0x36
        /*006e*/ 	.short	(.L_77 - .L_76)
.L_76:
        /*0070*/ 	.word	0x00000008
.L_77:


//--------------------- .nv.info._Z18checkIfArrayIsSafePPiS_iS_ --------------------------
	.section	.nv.info._Z18checkIfArrayIsSafePPiS_iS_,"",@"SHT_CUDA_INFO"
	.sectionflags	@""
	.align	4


	//----- nvinfo : EIATTR_CUDA_API_VERSION
	.align		4
        /*0000*/ 	.byte	0x04, 0x37
        /*0002*/ 	.short	(.L_79 - .L_78)
.L_78:
        /*0004*/ 	.word	0x00000082


	//----- nvinfo : EIATTR_KPARAM_INFO
	.align		4
.L_79:
        /*0008*/ 	.byte	0x04, 0x17
        /*000a*/ 	.short	(.L_81 - .L_80)
.L_80:
        /*000c*/ 	.word	0x00000000
        /*0010*/ 	.short	0x0003
        /*0012*/ 	.short	0x0018
        /*0014*/ 	.byte	0x00, 0xf5, 0x21, 0x00


	//----- nvinfo : EIATTR_KPARAM_INFO
	.align		4
.L_81:
        /*0018*/ 	.byte	0x04, 0x17
        /*001a*/ 	.short	(.L_83 - .L_82)
.L_82:
        /*001c*/ 	.word	0x00000000
        /*0020*/ 	.short	0x0002
        /*0022*/ 	.short	0x0010
        /*0024*/ 	.byte	0x00, 0xf0, 0x11, 0x00


	//----- nvinfo : EIATTR_KPARAM_INFO
	.align		4
.L_83:
        /*0028*/ 	.byte	0x04, 0x17
        /*002a*/ 	.short	(.L_85 - .L_84)
.L_84:
        /*002c*/ 	.word	0x00000000
        /*0030*/ 	.short	0x0001
        /*0032*/ 	.short	0x0008
        /*0034*/ 	.byte	0x00, 0xf5, 0x21, 0x00


	//----- nvinfo : EIATTR_KPARAM_INFO
	.align		4
.L_85:
        /*0038*/ 	.byte	0x04, 0x17
        /*003a*/ 	.short	(.L_87 - .L_86)
.L_86:
        /*003c*/ 	.word	0x00000000
        /*0040*/ 	.short	0x0000
        /*0042*/ 	.short	0x0000
        /*0044*/ 	.byte	0x00, 0xf5, 0x21, 0x00


	//----- nvinfo : EIATTR_SPARSE_MMA_MASK
	.align		4
.L_87:
        /*0048*/ 	.byte	0x03, 0x50
        /*004a*/ 	.short	0x0000


	//----- nvinfo : EIATTR_MAXREG_COUNT
	.align		4
        /*004c*/ 	.byte	0x03, 0x1b
        /*004e*/ 	.short	0x00ff


	//----- nvinfo : EIATTR_MERCURY_ISA_VERSION
	.align		4
        /*0050*/ 	.byte	0x03, 0x5f
        /*0052*/ 	.short	0x0101


	//----- nvinfo : EIATTR_VRC_CTA_INIT_COUNT
	.align		4
        /*0054*/ 	.byte	0x02, 0x4a
	.zero		1
	.zero		1


	//----- nvinfo : EIATTR_EXIT_INSTR_OFFSETS
	.align		4
        /*0058*/ 	.byte	0x04, 0x1c
        /*005a*/ 	.short	(.L_89 - .L_88)


	//   ....[0]....
.L_88:
        /*005c*/ 	.word	0x00000080


	//   ....[1]....
        /*0060*/ 	.word	0x00000310


	//   ....[2]....
        /*0064*/ 	.word	0x00001c10


	//   ....[3]....
        /*0068*/ 	.word	0x00001c70


	//----- nvinfo : EIATTR_CRS_STACK_SIZE
	.align		4
.L_89:
        /*006c*/ 	.byte	0x04, 0x1e
        /*006e*/ 	.short	(.L_91 - .L_90)
.L_90:
        /*0070*/ 	.word	0x00000000


	//----- nvinfo : EIATTR_CBANK_PARAM_SIZE
	.align		4
.L_91:
        /*0074*/ 	.byte	0x03, 0x19
        /*0076*/ 	.short	0x0020


	//----- nvinfo : EIATTR_PARAM_CBANK
	.align		4
        /*0078*/ 	.byte	0x04, 0x0a
        /*007a*/ 	.short	(.L_93 - .L_92)
	.align		4
.L_92:
        /*007c*/ 	.word	index@(.nv.constant0._Z18checkIfArrayIsSafePPiS_iS_)
        /*0080*/ 	.short	0x0380
        /*0082*/ 	.short	0x0020


	//----- nvinfo : EIATTR_SW_WAR
	.align		4
.L_93:
        /*0084*/ 	.byte	0x04, 0x36
        /*0086*/ 	.short	(.L_95 - .L_94)
.L_94:
        /*0088*/ 	.word	0x00000008
.L_95:


//--------------------- .nv.callgraph             --------------------------
	.section	.nv.callgraph,"",@"SHT_CUDA_CALLGRAPH"
	.align	4
	.sectionentsize	8
	.align		4
        /*0000*/ 	.word	0x00000000
	.align		4
        /*0004*/ 	.word	0xffffffff
	.align		4
        /*0008*/ 	.word	0x00000000
	.align		4
        /*000c*/ 	.word	0xfffffffe
	.align		4
        /*0010*/ 	.word	0x00000000
	.align		4
        /*0014*/ 	.word	0xfffffffd
	.align		4
        /*0018*/ 	.word	0x00000000
	.align		4
        /*001c*/ 	.word	0xfffffffc


//--------------------- .nv.constant4             --------------------------
	.section	.nv.constant4,"a",@progbits
	.align	8
	.align		8
.nv.constant4:
        /*0000*/ 	.dword	_ZN34_INTERNAL_86dc027d_4_k_cu_55c4583f4cuda3std3__45__cpo5beginE
	.align		8
        /*0008*/ 	.dword	_ZN34_INTERNAL_86dc027d_4_k_cu_55c4583f4cuda3std3__45__cpo3endE
	.align		8
        /*0010*/ 	.dword	_ZN34_INTERNAL_86dc027d_4_k_cu_55c4583f4cuda3std3__45__cpo6cbeginE
	.align		8
        /*0018*/ 	.dword	_ZN34_INTERNAL_86dc027d_4_k_cu_55c4583f4cuda3std3__45__cpo4cendE
	.align		8
        /*0020*/ 	.dword	_ZN34_INTERNAL_86dc027d_4_k_cu_55c4583f4cuda3std3__45__cpo6rbeginE
	.align		8
        /*0028*/ 	.dword	_ZN34_INTERNAL_86dc027d_4_k_cu_55c4583f4cuda3std3__45__cpo4rendE
	.align		8
        /*0030*/ 	.dword	_ZN34_INTERNAL_86dc027d_4_k_cu_55c4583f4cuda3std3__45__cpo7crbeginE
	.align		8
        /*0038*/ 	.dword	_ZN34_INTERNAL_86dc027d_4_k_cu_55c4583f4cuda3std3__45__cpo5crendE
	.align		8
        /*0040*/ 	.dword	_ZN34_INTERNAL_86dc027d_4_k_cu_55c4583f4cuda3std3__436_GLOBAL__N__86dc027d_4_k_cu_55c4583f6ignoreE
	.align		8
        /*0048*/ 	.dword	_ZN34_INTERNAL_86dc027d_4_k_cu_55c4583f4cuda3std3__419piecewise_constructE
	.align		8
        /*0050*/ 	.dword	_ZN34_INTERNAL_86dc027d_4_k_cu_55c4583f4cuda3std3__48in_placeE
	.align		8
        /*0058*/ 	.dword	_ZN34_INTERNAL_86dc027d_4_k_cu_55c4583f4cuda3std3__420unreachable_sentinelE
	.align		8
        /*0060*/ 	.dword	_ZN34_INTERNAL_86dc027d_4_k_cu_55c4583f4cuda3std3__47nulloptE
	.align		8
        /*0068*/ 	.dword	_ZN34_INTERNAL_86dc027d_4_k_cu_55c4583f4cuda3std3__48unexpectE
	.align		8
        /*0070*/ 	.dword	_ZN34_INTERNAL_86dc027d_4_k_cu_55c4583f4cuda3std6ranges3__45__cpo4swapE
	.align		8
        /*0078*/ 	.dword	_ZN34_INTERNAL_86dc027d_4_k_cu_55c4583f4cuda3std6ranges3__45__cpo9iter_moveE
	.align		8
        /*0080*/ 	.dword	_ZN34_INTERNAL_86dc027d_4_k_cu_55c4583f4cuda3std6ranges3__45__cpo5beginE
	.align		8
        /*0088*/ 	.dword	_ZN34_INTERNAL_86dc027d_4_k_cu_55c4583f4cuda3std6ranges3__45__cpo3endE
	.align		8
        /*0090*/ 	.dword	_ZN34_INTERNAL_86dc027d_4_k_cu_55c4583f4cuda3std6ranges3__45__cpo6cbeginE
	.align		8
        /*0098*/ 	.dword	_ZN34_INTERNAL_86dc027d_4_k_cu_55c4583f4cuda3std6ranges3__45__cpo4cendE
	.align		8
        /*00a0*/ 	.dword	_ZN34_INTERNAL_86dc027d_4_k_cu_55c4583f4cuda3std6ranges3__45__cpo7advanceE
	.align		8
        /*00a8*/ 	.dword	_ZN34_INTERNAL_86dc027d_4_k_cu_55c4583f4cuda3std6ranges3__45__cpo9iter_swapE
	.align		8
        /*00b0*/ 	.dword	_ZN34_INTERNAL_86dc027d_4_k_cu_55c4583f4cuda3std6ranges3__45__cpo4nextE
	.align		8
        /*00b8*/ 	.dword	_ZN34_INTERNAL_86dc027d_4_k_cu_55c4583f4cuda3std6ranges3__45__cpo4prevE
	.align		8
        /*00c0*/ 	.dword	_ZN34_INTERNAL_86dc027d_4_k_cu_55c4583f4cuda3std6ranges3__45__cpo4dataE
	.align		8
        /*00c8*/ 	.dword	_ZN34_INTERNAL_86dc027d_4_k_cu_55c4583f4cuda3std6ranges3__45__cpo5cdataE
	.align		8
        /*00d0*/ 	.dword	_ZN34_INTERNAL_86dc027d_4_k_cu_55c4583f4cuda3std6ranges3__45__cpo4sizeE
	.align		8
        /*00d8*/ 	.dword	_ZN34_INTERNAL_86dc027d_4_k_cu_55c4583f4cuda3std6ranges3__45__cpo5ssizeE
	.align		8
        /*00e0*/ 	.dword	_ZN34_INTERNAL_86dc027d_4_k_cu_55c4583f4cuda3std6ranges3__45__cpo8distanceE
	.align		8
        /*00e8*/ 	.dword	_ZN34_INTERNAL_86dc027d_4_k_cu_55c4583f6thrust24THRUST_300001_SM_1000_NS6system6detail10sequential3seqE
	.align		8
        /*00f0*/ 	.dword	_ZN34_INTERNAL_86dc027d_4_k_cu_55c4583f6thrust24THRUST_300001_SM_1000_NS12placeholders2_1E
	.align		8
        /*00f8*/ 	.dword	_ZN34_INTERNAL_86dc027d_4_k_cu_55c4583f6thrust24THRUST_300001_SM_1000_NS12placeholders2_2E
	.align		8
        /*0100*/ 	.dword	_ZN34_INTERNAL_86dc027d_4_k_cu_55c4583f6thrust24THRUST_300001_SM_1000_NS12placeholders2_3E
	.align		8
        /*0108*/ 	.dword	_ZN34_INTERNAL_86dc027d_4_k_cu_55c4583f6thrust24THRUST_300001_SM_1000_NS12placeholders2_4E
	.align		8
        /*0110*/ 	.dword	_ZN34_INTERNAL_86dc027d_4_k_cu_55c4583f6thrust24THRUST_300001_SM_1000_NS12placeholders2_5E
	.align		8
        /*0118*/ 	.dword	_ZN34_INTERNAL_86dc027d_4_k_cu_55c4583f6thrust24THRUST_300001_SM_1000_NS12placeholders2_6E
	.align		8
        /*0120*/ 	.dword	_ZN34_INTERNAL_86dc027d_4_k_cu_55c4583f6thrust24THRUST_300001_SM_1000_NS12placeholders2_7E
	.align		8
        /*0128*/ 	.dword	_ZN34_INTERNAL_86dc027d_4_k_cu_55c4583f6thrust24THRUST_300001_SM_1000_NS12placeholders2_8E
	.align		8
        /*0130*/ 	.dword	_ZN34_INTERNAL_86dc027d_4_k_cu_55c4583f6thrust24THRUST_300001_SM_1000_NS12placeholders2_9E
	.align		8
        /*0138*/ 	.dword	_ZN34_INTERNAL_86dc027d_4_k_cu_55c4583f6thrust24THRUST_300001_SM_1000_NS12placeholders3_10E


//--------------------- .text._ZN3cub18CUB_300001_SM_10006detail11EmptyKernelIvEEvv --------------------------
	.section	.text._ZN3cub18CUB_300001_SM_10006detail11EmptyKernelIvEEvv,"ax",@progbits
	.align	128
        .global         _ZN3cub18CUB_300001_SM_10006detail11EmptyKernelIvEEvv
        .type           _ZN3cub18CUB_300001_SM_10006detail11EmptyKernelIvEEvv,@function
        .size           _ZN3cub18CUB_300001_SM_10006detail11EmptyKernelIvEEvv,(.L_x_30 - _ZN3cub18CUB_300001_SM_10006detail11EmptyKernelIvEEvv)
        .other          _ZN3cub18CUB_300001_SM_10006detail11EmptyKernelIvEEvv,@"STO_CUDA_ENTRY STV_DEFAULT"
_ZN3cub18CUB_300001_SM_10006detail11EmptyKernelIvEEvv:
.text._ZN3cub18CUB_300001_SM_10006detail11EmptyKernelIvEEvv:
[----:B------:R-:W-:Y:S01]  /*0000*/  LDC R1, c[0x0][0x37c] ;  /* 0x0000df00ff017b82 */ /* 0x000fe20000000800 */
[----:B------:R-:W-:Y:S05]  /*0010*/  EXIT ;  /* 0x000000000000794d */ /* 0x000fea0003800000 */
.L_x_0:
[----:B------:R-:W-:-:S00]  /*0020*/  BRA `(.L_x_0) ;  /* 0xfffffffc00fc7947 */ /* 0x000fc0000383ffff */
[----:B------:R-:W-:-:S00]  /*0030*/  NOP ;  /* 0x0000000000007918 */ /* 0x000fc00000000000 */
        /* <DEDUP_REMOVED lines=12> */
.L_x_30:


//--------------------- .text._Z8sumArrayPiiS_    --------------------------
	.section	.text._Z8sumArrayPiiS_,"ax",@progbits
	.align	128
        .global         _Z8sumArrayPiiS_
        .type           _Z8sumArrayPiiS_,@function
        .size           _Z8sumArrayPiiS_,(.L_x_31 - _Z8sumArrayPiiS_)
        .other          _Z8sumArrayPiiS_,@"STO_CUDA_ENTRY STV_DEFAULT"
_Z8sumArrayPiiS_:
.text._Z8sumArrayPiiS_:
[----:B------:R-:W-:Y:S01]  /*0000*/  LDC R1, c[0x0][0x37c] ;  /* 0x0000df00ff017b82 */ /* 0x000fe20000000800 */
[----:B------:R-:W0:Y:S07]  /*0010*/  S2R R7, SR_TID.X ;  /* 0x0000000000077919 */ /* 0x000e2e0000002100 */
[----:B------:R-:W0:Y:S01]  /*0020*/  S2UR UR4, SR_CTAID.X ;  /* 0x00000000000479c3 */ /* 0x000e220000002500 */
[----:B------:R-:W1:Y:S07]  /*0030*/  LDCU UR5, c[0x0][0x388] ;  /* 0x00007100ff0577ac */ /* 0x000e6e0008000800 */
[----:B------:R-:W0:Y:S02]  /*0040*/  LDC R0, c[0x0][0x360] ;  /* 0x0000d800ff007b82 */ /* 0x000e240000000800 */
[----:B0-----:R-:W-:Y:S01]  /*0050*/  IMAD R5, R0, UR4, R7 ;  /* 0x0000000400057c24 */ /* 0x001fe2000f8e0207 */
[----:B------:R-:W-:-:S04]  /*0060*/  ISETP.LT.U32.AND P0, PT, R7, R0, PT ;  /* 0x000000000700720c */ /* 0x000fc80003f01070 */
[----:B-1----:R-:W-:-:S13]  /*0070*/  ISETP.GE.AND P1, PT, R5, UR5, PT ;  /* 0x0000000505007c0c */ /* 0x002fda000bf26270 */
[----:B------:R-:W-:Y:S05]  /*0080*/  @P1 EXIT P0 ;  /* 0x000000000000194d */ /* 0x000fea0000000000 */
[----:B------:R-:W0:Y:S01]  /*0090*/  @!P1 LDC.64 R2, c[0x0][0x380] ;  /* 0x0000e000ff029b82 */ /* 0x000e220000000a00 */
[----:B------:R-:W1:Y:S01]  /*00a0*/  LDCU.64 UR6, c[0x0][0x358] ;  /* 0x00006b00ff0677ac */ /* 0x000e620008000a00 */
[----:B0-----:R-:W-:-:S06]  /*00b0*/  @!P1 IMAD.WIDE R2, R5, 0x4, R2 ;  /* 0x0000000405029825 */ /* 0x001fcc00078e0202 */
[----:B-1----:R-:W2:Y:S01]  /*00c0*/  @!P1 LDG.E R3, desc[UR6][R2.64] ;  /* 0x0000000602039981 */ /* 0x002ea2000c1e1900 */
[----:B------:R-:W0:Y:S01]  /*00d0*/  S2UR UR5, SR_CgaCtaId ;  /* 0x00000000000579c3 */ /* 0x000e220000008800 */
[----:B------:R-:W-:Y:S01]  /*00e0*/  UMOV UR4, 0x400 ;  /* 0x0000040000047882 */ /* 0x000fe20000000000 */
[----:B------:R-:W-:Y:S02]  /*00f0*/  ISETP.GE.U32.AND P2, PT, R0, 0x2, PT ;  /* 0x000000020000780c */ /* 0x000fe40003f46070 */
[----:B------:R-:W-:Y:S01]  /*0100*/  ISETP.NE.AND P0, PT, R7, RZ, PT ;  /* 0x000000ff0700720c */ /* 0x000fe20003f05270 */
[----:B0-----:R-:W-:-:S06]  /*0110*/  ULEA UR4, UR5, UR4, 0x18 ;  /* 0x0000000405047291 */ /* 0x001fcc000f8ec0ff */
[----:B------:R-:W-:-:S05]  /*0120*/  LEA R4, R7, UR4, 0x2 ;  /* 0x0000000407047c11 */ /* 0x000fca000f8e10ff */
[----:B--2---:R0:W-:Y:S04]  /*0130*/  @!P1 STS [R4], R3 ;  /* 0x0000000304009388 */ /* 0x0041e80000000800 */
[----:B------:R0:W-:Y:S01]  /*0140*/  @P1 STS [R4], RZ ;  /* 0x000000ff04001388 */ /* 0x0001e20000000800 */
[----:B------:R-:W-:Y:S06]  /*0150*/  BAR.SYNC.DEFER_BLOCKING 0x0 ;  /* 0x0000000000007b1d */ /* 0x000fec0000010000 */
[----:B------:R-:W-:Y:S05]  /*0160*/  @!P2 BRA `(.L_x_1) ;  /* 0x00000000002ca947 */ /* 0x000fea0003800000 */
.L_x_2:
[----:B------:R-:W-:-:S04]  /*0170*/  SHF.R.U32.HI R5, RZ, 0x1, R0 ;  /* 0x00000001ff057819 */ /* 0x000fc80000011600 */
[----:B------:R-:W-:-:S13]  /*0180*/  ISETP.GE.U32.AND P1, PT, R7, R5, PT ;  /* 0x000000050700720c */ /* 0x000fda0003f26070 */
[----:B------:R-:W-:Y:S01]  /*0190*/  @!P1 IMAD R2, R5, 0x4, R4 ;  /* 0x0000000405029824 */ /* 0x000fe200078e0204 */
[----:B0-----:R-:W-:Y:S05]  /*01a0*/  @!P1 LDS R3, [R4] ;  /* 0x0000000004039984 */ /* 0x001fea0000000800 */
[----:B------:R-:W0:Y:S02]  /*01b0*/  @!P1 LDS R2, [R2] ;  /* 0x0000000002029984 */ /* 0x000e240000000800 */
[----:B0-----:R-:W-:-:S05]  /*01c0*/  @!P1 IMAD.IADD R3, R2, 0x1, R3 ;  /* 0x0000000102039824 */ /* 0x001fca00078e0203 */
[----:B------:R1:W-:Y:S01]  /*01d0*/  @!P1 STS [R4], R3 ;  /* 0x0000000304009388 */ /* 0x0003e20000000800 */
[----:B------:R-:W-:Y:S01]  /*01e0*/  BAR.SYNC.DEFER_BLOCKING 0x0 ;  /* 0x0000000000007b1d */ /* 0x000fe20000010000 */
[----:B------:R-:W-:Y:S01]  /*01f0*/  ISETP.GT.U32.AND P1, PT, R0, 0x3, PT ;  /* 0x000000030000780c */ /* 0x000fe20003f24070 */
[----:B------:R-:W-:-:S12]  /*0200*/  IMAD.MOV.U32 R0, RZ, RZ, R5 ;  /* 0x000000ffff007224 */ /* 0x000fd800078e0005 */
[----:B-1----:R-:W-:Y:S05]  /*0210*/  @P1 BRA `(.L_x_2) ;  /* 0xfffffffc00d41947 */ /* 0x002fea000383ffff */
.L_x_1:
[----:B------:R-:W-:Y:S05]  /*0220*/  @P0 EXIT ;  /* 0x000000000000094d */ /* 0x000fea0003800000 */
[----:B------:R-:W1:Y:S01]  /*0230*/  S2UR UR5, SR_CgaCtaId ;  /* 0x00000000000579c3 */ /* 0x000e620000008800 */
[----:B------:R-:W-:-:S07]  /*0240*/  UMOV UR4, 0x400 ;  /* 0x0000040000047882 */ /* 0x000fce0000000000 */
[----:B0-----:R-:W0:Y:S01]  /*0250*/  LDC.64 R2, c[0x0][0x390] ;  /* 0x0000e400ff027b82 */ /* 0x001e220000000a00 */
[----:B-1----:R-:W-:-:S09]  /*0260*/  ULEA UR4, UR5, UR4, 0x18 ;  /* 0x0000000405047291 */ /* 0x002fd2000f8ec0ff */
[----:B------:R-:W0:Y:S04]  /*0270*/  LDS R5, [UR4] ;  /* 0x00000004ff057984 */ /* 0x000e280008000800 */
[----:B0-----:R-:W-:Y:S01]  /*0280*/  REDG.E.ADD.STRONG.GPU desc[UR6][R2.64], R5 ;  /* 0x000000050200798e */ /* 0x001fe2000c12e106 */
[----:B------:R-:W-:Y:S05]  /*0290*/  EXIT ;  /* 0x000000000000794d */ /* 0x000fea0003800000 */
.L_x_3:
        /* <DEDUP_REMOVED lines=14> */
.L_x_31:


//--------------------- .text._Z18checkIfArrayIsSafePPiS_iS_ --------------------------
	.section	.text._Z18checkIfArrayIsSafePPiS_iS_,"ax",@progbits
	.align	128
        .global         _Z18checkIfArrayIsSafePPiS_iS_
        .type           _Z18checkIfArrayIsSafePPiS_iS_,@function
        .size           _Z18checkIfArrayIsSafePPiS_iS_,(.L_x_32 - _Z18checkIfArrayIsSafePPiS_iS_)
        .other          _Z18checkIfArrayIsSafePPiS_iS_,@"STO_CUDA_ENTRY STV_DEFAULT"
_Z18checkIfArrayIsSafePPiS_iS_:
.text._Z18checkIfArrayIsSafePPiS_iS_:
[----:B------:R-:W0:Y:S01]  /*0000*/  LDC R1, c[0x0][0x37c] ;  /* 0x0000df00ff017b82 */ /* 0x000e220000000800 */
[----:B------:R-:W1:Y:S07]  /*0010*/  S2R R0, SR_TID.X ;  /* 0x0000000000007919 */ /* 0x000e6e0000002100 */
[----:B------:R-:W1:Y:S01]  /*0020*/  S2UR UR4, SR_CTAID.X ;  /* 0x00000000000479c3 */ /* 0x000e620000002500 */
[----:B------:R-:W2:Y:S01]  /*0030*/  LDCU UR5, c[0x0][0x390] ;  /* 0x00007200ff0577ac */ /* 0x000ea20008000800 */
[----:B0-----:R-:W-:-:S06]  /*0040*/  VIADD R1, R1, 0xfffffe70 ;  /* 0xfffffe7001017836 */ /* 0x001fcc0000000000 */
[----:B------:R-:W1:Y:S02]  /*0050*/  LDC R11, c[0x0][0x360] ;  /* 0x0000d800ff0b7b82 */ /* 0x000e640000000800 */
[----:B-1----:R-:W-:-:S05]  /*0060*/  IMAD R11, R11, UR4, R0 ;  /* 0x000000040b0b7c24 */ /* 0x002fca000f8e0200 */
[----:B--2---:R-:W-:-:S13]  /*0070*/  ISETP.GE.AND P0, PT, R11, UR5, PT ;  /* 0x000000050b007c0c */ /* 0x004fda000bf06270 */
[----:B------:R-:W-:Y:S05]  /*0080*/  @P0 EXIT ;  /* 0x000000000000094d */ /* 0x000fea0003800000 */
[----:B------:R-:W0:Y:S01]  /*0090*/  LDC.64 R6, c[0x0][0x398] ;  /* 0x0000e600ff067b82 */ /* 0x000e220000000a00 */
[----:B------:R-:W1:Y:S07]  /*00a0*/  LDCU.64 UR4, c[0x0][0x358] ;  /* 0x00006b00ff0477ac */ /* 0x000e6e0008000a00 */
[----:B------:R-:W2:Y:S01]  /*00b0*/  LDC.64 R2, c[0x0][0x380] ;  /* 0x0000e000ff027b82 */ /* 0x000ea20000000a00 */
[----:B0-----:R-:W-:-:S05]  /*00c0*/  IMAD.WIDE R6, R11, 0x4, R6 ;  /* 0x000000040b067825 */ /* 0x001fca00078e0206 */
[----:B-1----:R-:W3:Y:S01]  /*00d0*/  LDG.E R0, desc[UR4][R6.64] ;  /* 0x0000000406007981 */ /* 0x002ee2000c1e1900 */
[----:B------:R-:W-:Y:S01]  /*00e0*/  BSSY.RECONVERGENT B0, `(.L_x_4) ;  /* 0x000001f000007945 */ /* 0x000fe20003800200 */
[----:B------:R-:W-:Y:S01]  /*00f0*/  PLOP3.LUT P0, PT, PT, PT, PT, 0x8, 0x80 ;  /* 0x000000000080781c */ /* 0x000fe20003f0e170 */
[----:B------:R-:W-:Y:S02]  /*0100*/  IMAD.MOV.U32 R9, RZ, RZ, 0x1 ;  /* 0x00000001ff097424 */ /* 0x000fe400078e00ff */
[----:B--2---:R-:W-:Y:S01]  /*0110*/  IMAD.WIDE R2, R11, 0x8, R2 ;  /* 0x000000080b027825 */ /* 0x004fe200078e0202 */
[----:B---3--:R-:W-:-:S13]  /*0120*/  ISETP.GE.AND P1, PT, R0, 0x2, PT ;  /* 0x000000020000780c */ /* 0x008fda0003f26270 */
[----:B------:R-:W-:Y:S05]  /*0130*/  @!P1 BRA `(.L_x_5) ;  /* 0x0000000000649947 */ /* 0x000fea0003800000 */
[----:B------:R-:W2:Y:S01]  /*0140*/  LDG.E.64 R4, desc[UR4][R2.64] ;  /* 0x0000000402047981 */ /* 0x000ea2000c1e1b00 */
[----:B------:R-:W-:-:S03]  /*0150*/  IMAD.MOV.U32 R15, RZ, RZ, 0x1 ;  /* 0x00000001ff0f7424 */ /* 0x000fc600078e00ff */
[----:B--2---:R0:W5:Y:S04]  /*0160*/  LDG.E R10, desc[UR4][R4.64+0x4] ;  /* 0x00000404040a7981 */ /* 0x004168000c1e1900 */
[----:B------:R0:W5:Y:S02]  /*0170*/  LDG.E R13, desc[UR4][R4.64] ;  /* 0x00000004040d7981 */ /* 0x000164000c1e1900 */
.L_x_6:
[----:B------:R-:W-:-:S05]  /*0180*/  IMAD.WIDE.U32 R8, R15, 0x4, R4 ;  /* 0x000000040f087825 */ /* 0x000fca00078e0004 */
[----:B------:R-:W2:Y:S04]  /*0190*/  LDG.E R12, desc[UR4][R8.64+-0x4] ;  /* 0xfffffc04080c7981 */ /* 0x000ea8000c1e1900 */
[----:B------:R1:W2:Y:S02]  /*01a0*/  LDG.E R17, desc[UR4][R8.64] ;  /* 0x0000000408117981 */ /* 0x0002a4000c1e1900 */
[----:B-1----:R-:W-:Y:S01]  /*01b0*/  IMAD.MOV.U32 R9, RZ, RZ, RZ ;  /* 0x000000ffff097224 */ /* 0x002fe200078e00ff */
[CC--:B--2---:R-:W-:Y:S01]  /*01c0*/  ISETP.GT.AND P0, PT, R12.reuse, R17.reuse, PT ;  /* 0x000000110c00720c */ /* 0x0c4fe20003f04270 */
[C---:B------:R-:W-:Y:S01]  /*01d0*/  IMAD.IADD R14, R12.reuse, 0x1, -R17 ;  /* 0x000000010c0e7824 */ /* 0x040fe200078e0a11 */
[----:B------:R-:W-:Y:S02]  /*01e0*/  ISETP.GE.AND P1, PT, R12, R17, PT ;  /* 0x000000110c00720c */ /* 0x000fe40003f26270 */
[----:B-----5:R-:W-:-:S02]  /*01f0*/  ISETP.GE.OR P0, PT, R13, R10, !P0 ;  /* 0x0000000a0d00720c */ /* 0x020fc40004706670 */
[----:B------:R-:W-:Y:S02]  /*0200*/  ISETP.LT.OR P1, PT, R13, R10, P1 ;  /* 0x0000000a0d00720c */ /* 0x000fe40000f21670 */
[----:B------:R-:W-:Y:S02]  /*0210*/  IABS R14, R14 ;  /* 0x0000000e000e7213 */ /* 0x000fe40000000000 */
[----:B------:R-:W-:Y:S02]  /*0220*/  ISETP.NE.AND P0, PT, R12, R17, P0 ;  /* 0x000000110c00720c */ /* 0x000fe40000705270 */
[----:B------:R-:W-:Y:S02]  /*0230*/  MOV R12, R14 ;  /* 0x0000000e000c7202 */ /* 0x000fe40000000f00 */
[----:B------:R-:W-:Y:S02]  /*0240*/  PLOP3.LUT P1, PT, P0, P1, PT, 0x80, 0x8 ;  /* 0x000000000008781c */ /* 0x000fe40000723070 */
[----:B------:R-:W-:-:S02]  /*0250*/  PLOP3.LUT P0, PT, PT, PT, PT, 0x80, 0x8 ;  /* 0x000000000008781c */ /* 0x000fc40003f0f070 */
[----:B------:R-:W-:-:S13]  /*0260*/  ISETP.GE.U32.OR P1, PT, R12, 0x4, !P1 ;  /* 0x000000040c00780c */ /* 0x000fda0004f26470 */
[----:B------:R-:W-:Y:S05]  /*0270*/  @P1 BRA `(.L_x_5) ;  /* 0x0000000000141947 */ /* 0x000fea0003800000 */
[----:B------:R-:W-:-:S05]  /*0280*/  VIADD R15, R15, 0x1 ;  /* 0x000000010f0f7836 */ /* 0x000fca0000000000 */
[----:B------:R-:W-:-:S13]  /*0290*/  ISETP.NE.AND P0, PT, R15, R0, PT ;  /* 0x000000000f00720c */ /* 0x000fda0003f05270 */
[----:B------:R-:W-:Y:S05]  /*02a0*/  @P0 BRA `(.L_x_6) ;  /* 0xfffffffc00b40947 */ /* 0x000fea000383ffff */
[----:B------:R-:W-:Y:S01]  /*02b0*/  PLOP3.LUT P0, PT, PT, PT, PT, 0x8, 0x80 ;  /* 0x000000000080781c */ /* 0x000fe20003f0e170 */
[----:B------:R-:W-:-:S12]  /*02c0*/  IMAD.MOV.U32 R9, RZ, RZ, 0x1 ;  /* 0x00000001ff097424 */ /* 0x000fd800078e00ff */
.L_x_5:
[----:B------:R-:W-:Y:S05]  /*02d0*/  BSYNC.RECONVERGENT B0 ;  /* 0x0000000000007941 */ /* 0x000fea0003800200 */
.L_x_4:
[----:B0-----:R-:W0:Y:S02]  /*02e0*/  LDC.64 R4, c[0x0][0x388] ;  /* 0x0000e200ff047b82 */ /* 0x001e240000000a00 */
[----:B0-----:R-:W-:-:S05]  /*02f0*/  IMAD.WIDE R4, R11, 0x4, R4 ;  /* 0x000000040b047825 */ /* 0x001fca00078e0204 */
[----:B------:R0:W-:Y:S01]  /*0300*/  STG.E desc[UR4][R4.64], R9 ;  /* 0x0000000904007986 */ /* 0x0001e2000c101904 */
[----:B------:R-:W-:Y:S05]  /*0310*/  @!P0 EXIT ;  /* 0x000000000000894d */ /* 0x000fea0003800000 */
[----:B------:R-:W2:Y:S02]  /*0320*/  LDG.E R15, desc[UR4][R6.64] ;  /* 0x00000004060f7981 */ /* 0x000ea4000c1e1900 */
[----:B--2---:R-:W-:-:S13]  /*0330*/  ISETP.GE.AND P0, PT, R15, 0x1, PT ;  /* 0x000000010f00780c */ /* 0x004fda0003f06270 */
[----:B------:R-:W-:Y:S05]  /*0340*/  @!P0 BRA `(.L_x_7) ;  /* 0x0000001800448947 */ /* 0x000fea0003800000 */
[C---:B------:R-:W-:Y:S01]  /*0350*/  LOP3.LUT R14, R15.reuse, 0x3, RZ, 0xc0, !PT ;  /* 0x000000030f0e7812 */ /* 0x040fe200078ec0ff */
[----:B------:R-:W-:Y:S01]  /*0360*/  IMAD.MOV.U32 R0, RZ, RZ, RZ ;  /* 0x000000ffff007224 */ /* 0x000fe200078e00ff */
[C---:B------:R-:W-:Y:S02]  /*0370*/  LOP3.LUT R13, R15.reuse, 0x7ffffffc, RZ, 0xc0, !PT ;  /* 0x7ffffffc0f0d7812 */ /* 0x040fe400078ec0ff */
[----:B------:R-:W-:-:S07]  /*0380*/  IADD3 R12, PT, PT, R15, -0x2, RZ ;  /* 0xfffffffe0f0c7810 */ /* 0x000fce0007ffe0ff */
.L_x_28:
[----:B------:R-:W-:Y:S01]  /*0390*/  ISETP.GE.U32.AND P0, PT, R15, 0x4, PT ;  /* 0x000000040f00780c */ /* 0x000fe20003f06070 */
[----:B------:R-:W-:Y:S01]  /*03a0*/  BSSY.RECONVERGENT B1, `(.L_x_8) ;  /* 0x000014d000017945 */ /* 0x000fe20003800200 */
[----:B------:R-:W-:Y:S02]  /*03b0*/  IMAD.MOV.U32 R16, RZ, RZ, RZ ;  /* 0x000000ffff107224 */ /* 0x000fe400078e00ff */
[----:B------:R-:W-:-:S09]  /*03c0*/  IMAD.MOV.U32 R7, RZ, RZ, RZ ;  /* 0x000000ffff077224 */ /* 0x000fd200078e00ff */
[----:B0-----:R-:W-:Y:S05]  /*03d0*/  @!P0 BRA `(.L_x_9) ;  /* 0x0000001400248947 */ /* 0x001fea0003800000 */
[----:B------:R-:W-:Y:S01]  /*03e0*/  ISETP.GT.AND P0, PT, R13, RZ, PT ;  /* 0x000000ff0d00720c */ /* 0x000fe20003f04270 */
[----:B------:R-:W-:Y:S01]  /*03f0*/  BSSY.RELIABLE B0, `(.L_x_10) ;  /* 0x0000117000007945 */ /* 0x000fe20003800100 */
[----:B------:R-:W-:Y:S01]  /*0400*/  HFMA2 R18, -RZ, RZ, 0, 0 ;  /* 0x00000000ff127431 */ /* 0x000fe200000001ff */
[----:B------:R-:W-:Y:S01]  /*0410*/  IADD3 R17, PT, PT, -R0, RZ, RZ ;  /* 0x000000ff00117210 */ /* 0x000fe20007ffe1ff */
[----:B------:R-:W-:Y:S02]  /*0420*/  IMAD.MOV.U32 R16, RZ, RZ, RZ ;  /* 0x000000ffff107224 */ /* 0x000fe400078e00ff */
[----:B------:R-:W-:Y:S02]  /*0430*/  IMAD.MOV.U32 R26, RZ, RZ, RZ ;  /* 0x000000ffff1a7224 */ /* 0x000fe400078e00ff */
[----:B------:R-:W-:-:S05]  /*0440*/  IMAD.MOV.U32 R21, RZ, RZ, RZ ;  /* 0x000000ffff157224 */ /* 0x000fca00078e00ff */
[----:B------:R-:W-:Y:S05]  /*0450*/  @!P0 BRA `(.L_x_11) ;  /* 0x0000001000408947 */ /* 0x000fea0003800000 */
[----:B------:R-:W-:Y:S01]  /*0460*/  IMAD.IADD R6, R13, 0x1, -R18 ;  /* 0x000000010d067824 */ /* 0x000fe200078e0a12 */
[----:B------:R-:W-:Y:S01]  /*0470*/  BSSY.RECONVERGENT B3, `(.L_x_12) ;  /* 0x00000ae000037945 */ /* 0x000fe20003800200 */
[----:B------:R-:W-:-:S03]  /*0480*/  PLOP3.LUT P0, PT, PT, PT, PT, 0x80, 0x8 ;  /* 0x000000000008781c */ /* 0x000fc60003f0f070 */
[----:B------:R-:W-:-:S13]  /*0490*/  ISETP.GT.AND P1, PT, R6, 0xc, PT ;  /* 0x0000000c0600780c */ /* 0x000fda0003f24270 */
[----:B------:R-:W-:Y:S05]  /*04a0*/  @!P1 BRA `(.L_x_13) ;  /* 0x0000000800a89947 */ /* 0x000fea0003800000 */
[----:B------:R-:W-:Y:S01]  /*04b0*/  BSSY.RECONVERGENT B4, `(.L_x_14) ;  /* 0x00000a8000047945 */ /* 0x000fe20003800200 */
[----:B------:R-:W-:Y:S01]  /*04c0*/  PLOP3.LUT P0, PT, PT, PT, PT, 0x8, 0x80 ;  /* 0x000000000080781c */ /* 0x000fe20003f0e170 */
[----:B------:R-:W-:-:S12]  /*04d0*/  VIADD R19, R13, 0xfffffff4 ;  /* 0xfffffff40d137836 */ /* 0x000fd80000000000 */
.L_x_15:
[----:B------:R-:W-:Y:S01]  /*04e0*/  ISETP.NE.AND P1, PT, R17, RZ, PT ;  /* 0x000000ff1100720c */ /* 0x000fe20003f25270 */
[----:B------:R-:W-:-:S05]  /*04f0*/  VIADD R7, R18, 0x1 ;  /* 0x0000000112077836 */ /* 0x000fca0000000000 */
[----:B------:R-:W-:Y:S02]  /*0500*/  ISETP.NE.AND P2, PT, R7, R0, PT ;  /* 0x000000000700720c */ /* 0x000fe40003f45270 */
[----:B------:R-:W-:-:S05]  /*0510*/  IADD3 R7, PT, PT, R18, 0x2, RZ ;  /* 0x0000000212077810 */ /* 0x000fca0007ffe0ff */
[----:B---3--:R-:W2:Y:S01]  /*0520*/  @P1 LDG.E.64 R22, desc[UR4][R2.64] ;  /* 0x0000000402161981 */ /* 0x008ea2000c1e1b00 */
[----:B------:R-:W-:-:S05]  /*0530*/  ISETP.NE.AND P3, PT, R7, R0, PT ;  /* 0x000000000700720c */ /* 0x000fca0003f65270 */
[----:B------:R-:W3:Y:S01]  /*0540*/  @P2 LDG.E.64 R6, desc[UR4][R2.64] ;  /* 0x0000000402062981 */ /* 0x000ee2000c1e1b00 */
[----:B0-----:R-:W-:-:S07]  /*0550*/  VIADD R9, R18, 0x3 ;  /* 0x0000000312097836 */ /* 0x001fce0000000000 */
[----:B------:R-:W4:Y:S01]  /*0560*/  @P3 LDG.E.64 R10, desc[UR4][R2.64] ;  /* 0x00000004020a3981 */ /* 0x000f22000c1e1b00 */
[----:B------:R-:W-:Y:S01]  /*0570*/  ISETP.NE.AND P4, PT, R9, R0, PT ;  /* 0x000000000900720c */ /* 0x000fe20003f85270 */
[----:B------:R-:W-:-:S05]  /*0580*/  VIADD R20, R17, 0x4 ;  /* 0x0000000411147836 */ /* 0x000fca0000000000 */
[----:B------:R-:W-:-:S07]  /*0590*/  ISETP.NE.AND P5, PT, R20, RZ, PT ;  /* 0x000000ff1400720c */ /* 0x000fce0003fa5270 */
[----:B------:R-:W5:Y:S01]  /*05a0*/  @P4 LDG.E.64 R8, desc[UR4][R2.64] ;  /* 0x0000000402084981 */ /* 0x000f62000c1e1b00 */
[----:B--2---:R-:W-:-:S05]  /*05b0*/  @P1 IADD3 R28, P6, PT, R22, R26, RZ ;  /* 0x0000001a161c1210 */ /* 0x004fca0007fde0ff */
[----:B------:R-:W-:Y:S01]  /*05c0*/  @P1 IMAD.X R29, R23, 0x1, R21, P6 ;  /* 0x00000001171d1824 */ /* 0x000fe200030e0615 */
[----:B---3--:R-:W-:-:S04]  /*05d0*/  @P2 IADD3 R22, P6, PT, R6, R26, RZ ;  /* 0x0000001a06162210 */ /* 0x008fc80007fde0ff */
[----:B------:R-:W-:Y:S01]  /*05e0*/  @P2 IADD3.X R23, PT, PT, R7, R21, RZ, P6, !PT ;  /* 0x0000001507172210 */ /* 0x000fe200037fe4ff */
[----:B------:R0:W2:Y:S04]  /*05f0*/  @P1 LDG.E R20, desc[UR4][R28.64] ;  /* 0x000000041c141981 */ /* 0x0000a8000c1e1900 */
[----:B------:R-:W3:Y:S01]  /*0600*/  @P5 LDG.E.64 R6, desc[UR4][R2.64] ;  /* 0x0000000402065981 */ /* 0x000ee2000c1e1b00 */
[----:B----4-:R-:W-:-:S03]  /*0610*/  @P3 IADD3 R10, P6, PT, R10, R26, RZ ;  /* 0x0000001a0a0a3210 */ /* 0x010fc60007fde0ff */
[----:B------:R-:W4:Y:S02]  /*0620*/  @P2 LDG.E R24, desc[UR4][R22.64+0x4] ;  /* 0x0000040416182981 */ /* 0x000f24000c1e1900 */
[----:B------:R-:W-:-:S05]  /*0630*/  @P3 IMAD.X R11, R11, 0x1, R21, P6 ;  /* 0x000000010b0b3824 */ /* 0x000fca00030e0615 */
[----:B------:R1:W4:Y:S01]  /*0640*/  @P3 LDG.E R25, desc[UR4][R10.64+0x8] ;  /* 0x000008040a193981 */ /* 0x000322000c1e1900 */
[----:B-----5:R-:W-:-:S05]  /*0650*/  @P4 IADD3 R8, P6, PT, R8, R26, RZ ;  /* 0x0000001a08084210 */ /* 0x020fca0007fde0ff */
[----:B------:R-:W-:Y:S02]  /*0660*/  @P4 IMAD.X R9, R9, 0x1, R21, P6 ;  /* 0x0000000109094824 */ /* 0x000fe400030e0615 */
[----:B0-----:R-:W-:-:S03]  /*0670*/  @P1 IMAD R29, R16, 0x4, R1 ;  /* 0x00000004101d1824 */ /* 0x001fc600078e0201 */
[----:B------:R0:W5:Y:S01]  /*0680*/  @P4 LDG.E R27, desc[UR4][R8.64+0xc] ;  /* 0x00000c04081b4981 */ /* 0x000162000c1e1900 */
[----:B-1----:R-:W-:Y:S02]  /*0690*/  VIADD R11, R18, 0x7 ;  /* 0x00000007120b7836 */ /* 0x002fe40000000000 */
[----:B0-----:R-:W-:Y:S01]  /*06a0*/  @P1 VIADD R8, R16, 0x1 ;  /* 0x0000000110081836 */ /* 0x001fe20000000000 */
[----:B------:R-:W-:-:S03]  /*06b0*/  IADD3 R9, PT, PT, R18, 0x5, RZ ;  /* 0x0000000512097810 */ /* 0x000fc60007ffe0ff */
[----:B------:R-:W-:Y:S01]  /*06c0*/  @P1 IMAD.MOV.U32 R16, RZ, RZ, R8 ;  /* 0x000000ffff101224 */ /* 0x000fe200078e0008 */
[----:B------:R-:W-:Y:S01]  /*06d0*/  ISETP.NE.AND P6, PT, R9, R0, PT ;  /* 0x000000000900720c */ /* 0x000fe20003fc5270 */
[----:B------:R-:W-:Y:S02]  /*06e0*/  VIADD R9, R18, 0x6 ;  /* 0x0000000612097836 */ /* 0x000fe40000000000 */
[C---:B------:R-:W-:Y:S01]  /*06f0*/  @P2 VIADD R22, R16.reuse, 0x1 ;  /* 0x0000000110162836 */ /* 0x040fe20000000000 */
[----:B------:R-:W-:-:S03]  /*0700*/  @P2 LEA R10, R16, R1, 0x2 ;  /* 0x00000001100a2211 */ /* 0x000fc600078e10ff */
[----:B------:R-:W-:Y:S02]  /*0710*/  @P2 IMAD.MOV.U32 R16, RZ, RZ, R22 ;  /* 0x000000ffff102224 */ /* 0x000fe400078e0016 */
[----:B------:R-:W-:Y:S02]  /*0720*/  VIADD R8, R17, 0x8 ;  /* 0x0000000811087836 */ /* 0x000fe40000000000 */
[----:B------:R-:W-:Y:S02]  /*0730*/  @P3 IMAD R28, R16, 0x4, R1 ;  /* 0x00000004101c3824 */ /* 0x000fe400078e0201 */
[----:B------:R-:W5:Y:S04]  /*0740*/  @P6 LDG.E.64 R22, desc[UR4][R2.64] ;  /* 0x0000000402166981 */ /* 0x000f68000c1e1b00 */
[----:B--2---:R0:W-:Y:S01]  /*0750*/  @P1 STL [R29], R20 ;  /* 0x000000141d001387 */ /* 0x0041e20000100800 */
[----:B---3--:R-:W-:-:S04]  /*0760*/  @P5 IADD3 R6, P1, PT, R6, R26, RZ ;  /* 0x0000001a06065210 */ /* 0x008fc80007f3e0ff */
[----:B------:R-:W-:Y:S01]  /*0770*/  @P5 IADD3.X R7, PT, PT, R7, R21, RZ, P1, !PT ;  /* 0x0000001507075210 */ /* 0x000fe20000ffe4ff */
[----:B----4-:R1:W-:Y:S01]  /*0780*/  @P2 STL [R10], R24 ;  /* 0x000000180a002387 */ /* 0x0103e20000100800 */
[-C--:B------:R-:W-:Y:S01]  /*0790*/  ISETP.NE.AND P1, PT, R9, R0.reuse, PT ;  /* 0x000000000900720c */ /* 0x080fe20003f25270 */
[----:B------:R-:W-:Y:S01]  /*07a0*/  @P3 VIADD R9, R16, 0x1 ;  /* 0x0000000110093836 */ /* 0x000fe20000000000 */
[----:B------:R-:W-:Y:S01]  /*07b0*/  ISETP.NE.AND P2, PT, R11, R0, PT ;  /* 0x000000000b00720c */ /* 0x000fe20003f45270 */
[----:B0-----:R-:W2:Y:S03]  /*07c0*/  @P5 LDG.E R20, desc[UR4][R6.64+0x10] ;  /* 0x0000100406145981 */ /* 0x001ea6000c1e1900 */
[----:B------:R-:W-:Y:S01]  /*07d0*/  @P3 MOV R16, R9 ;  /* 0x0000000900103202 */ /* 0x000fe20000000f00 */
[----:B------:R-:W-:Y:S01]  /*07e0*/  @P3 STL [R28], R25 ;  /* 0x000000191c003387 */ /* 0x000fe20000100800 */
[----:B------:R-:W-:-:S05]  /*07f0*/  ISETP.NE.AND P3, PT, R8, RZ, PT ;  /* 0x000000ff0800720c */ /* 0x000fca0003f65270 */
[----:B-1----:R-:W3:Y:S04]  /*0800*/  @P1 LDG.E.64 R10, desc[UR4][R2.64] ;  /* 0x00000004020a1981 */ /* 0x002ee8000c1e1b00 */
[----:B------:R-:W4:Y:S04]  /*0810*/  @P2 LDG.E.64 R8, desc[UR4][R2.64] ;  /* 0x0000000402082981 */ /* 0x000f28000c1e1b00 */
[----:B------:R-:W4:Y:S01]  /*0820*/  @P3 LDG.E.64 R6, desc[UR4][R2.64] ;  /* 0x0000000402063981 */ /* 0x000f22000c1e1b00 */
[----:B------:R-:W-:-:S05]  /*0830*/  @P4 IMAD R24, R16, 0x4, R1 ;  /* 0x0000000410184824 */ /* 0x000fca00078e0201 */
[----:B-----5:R0:W-:Y:S02]  /*0840*/  @P4 STL [R24], R27 ;  /* 0x0000001b18004387 */ /* 0x0201e40000100800 */
[----:B0-----:R-:W-:-:S04]  /*0850*/  @P4 VIADD R24, R16, 0x1 ;  /* 0x0000000110184836 */ /* 0x001fc80000000000 */
[----:B------:R-:W-:-:S04]  /*0860*/  @P4 IMAD.MOV.U32 R16, RZ, RZ, R24 ;  /* 0x000000ffff104224 */ /* 0x000fc800078e0018 */
[C---:B------:R-:W-:Y:S01]  /*0870*/  @P5 VIADD R25, R16.reuse, 0x1 ;  /* 0x0000000110195836 */ /* 0x040fe20000000000 */
[----:B------:R-:W-:Y:S02]  /*0880*/  @P5 LEA R27, R16, R1, 0x2 ;  /* 0x00000001101b5211 */ /* 0x000fe400078e10ff */
[----:B------:R-:W-:Y:S01]  /*0890*/  @P6 IADD3 R28, P4, PT, R22, R26, RZ ;  /* 0x0000001a161c6210 */ /* 0x000fe20007f9e0ff */
[----:B------:R-:W-:-:S04]  /*08a0*/  @P5 IMAD.MOV.U32 R16, RZ, RZ, R25 ;  /* 0x000000ffff105224 */ /* 0x000fc800078e0019 */
[----:B------:R-:W-:Y:S01]  /*08b0*/  @P6 IMAD.X R29, R23, 0x1, R21, P4 ;  /* 0x00000001171d6824 */ /* 0x000fe200020e0615 */
[----:B------:R-:W-:-:S04]  /*08c0*/  IADD3 R23, PT, PT, R18, 0x9, RZ ;  /* 0x0000000912177810 */ /* 0x000fc80007ffe0ff */
[----:B------:R-:W-:Y:S01]  /*08d0*/  ISETP.NE.AND P4, PT, R23, R0, PT ;  /* 0x000000001700720c */ /* 0x000fe20003f85270 */
[----:B--2---:R0:W-:Y:S01]  /*08e0*/  @P5 STL [R27], R20 ;  /* 0x000000141b005387 */ /* 0x0041e20000100800 */
[----:B---3--:R-:W-:-:S03]  /*08f0*/  @P1 IADD3 R24, P5, PT, R10, R26, RZ ;  /* 0x0000001a0a181210 */ /* 0x008fc60007fbe0ff */
[----:B0-----:R0:W2:Y:S02]  /*0900*/  @P6 LDG.E R20, desc[UR4][R28.64+0x14] ;  /* 0x000014041c146981 */ /* 0x0010a4000c1e1900 */
[----:B------:R-:W-:Y:S01]  /*0910*/  @P1 IMAD.X R25, R11, 0x1, R21, P5 ;  /* 0x000000010b191824 */ /* 0x000fe200028e0615 */
[----:B----4-:R-:W-:-:S04]  /*0920*/  @P2 IADD3 R22, P5, PT, R8, R26, RZ ;  /* 0x0000001a08162210 */ /* 0x010fc80007fbe0ff */
[----:B------:R-:W3:Y:S01]  /*0930*/  @P1 LDG.E R24, desc[UR4][R24.64+0x18] ;  /* 0x0000180418181981 */ /* 0x000ee2000c1e1900 */
[----:B------:R-:W-:Y:S01]  /*0940*/  @P2 IMAD.X R23, R9, 0x1, R21, P5 ;  /* 0x0000000109172824 */ /* 0x000fe200028e0615 */
[----:B------:R-:W-:Y:S01]  /*0950*/  @P3 IADD3 R10, P5, PT, R6, R26, RZ ;  /* 0x0000001a060a3210 */ /* 0x000fe20007fbe0ff */
[----:B------:R-:W-:-:S03]  /*0960*/  VIADD R9, R18, 0xa ;  /* 0x0000000a12097836 */ /* 0x000fc60000000000 */
[----:B------:R-:W-:Y:S01]  /*0970*/  @P3 IADD3.X R11, PT, PT, R7, R21, RZ, P5, !PT ;  /* 0x00000015070b3210 */ /* 0x000fe20002ffe4ff */
[----:B------:R1:W4:Y:S01]  /*0980*/  @P2 LDG.E R22, desc[UR4][R22.64+0x1c] ;  /* 0x00001c0416162981 */ /* 0x000322000c1e1900 */
[----:B------:R-:W-:-:S03]  /*0990*/  ISETP.NE.AND P5, PT, R9, R0, PT ;  /* 0x000000000900720c */ /* 0x000fc60003fa5270 */
[----:B------:R-:W5:Y:S01]  /*09a0*/  @P4 LDG.E.64 R8, desc[UR4][R2.64] ;  /* 0x0000000402084981 */ /* 0x000f62000c1e1b00 */
[C---:B0-----:R-:W-:Y:S02]  /*09b0*/  @P6 IMAD R29, R16.reuse, 0x4, R1 ;  /* 0x00000004101d6824 */ /* 0x041fe400078e0201 */
[----:B------:R-:W-:Y:S01]  /*09c0*/  @P6 VIADD R28, R16, 0x1 ;  /* 0x00000001101c6836 */ /* 0x000fe20000000000 */
[----:B------:R0:W4:Y:S06]  /*09d0*/  @P3 LDG.E R27, desc[UR4][R10.64+0x20] ;  /* 0x000020040a1b3981 */ /* 0x00012c000c1e1900 */
[----:B------:R-:W3:Y:S01]  /*09e0*/  @P5 LDG.E.64 R6, desc[UR4][R2.64] ;  /* 0x0000000402065981 */ /* 0x000ee2000c1e1b00 */
[----:B------:R-:W-:-:S02]  /*09f0*/  @P6 IMAD.MOV.U32 R16, RZ, RZ, R28 ;  /* 0x000000ffff106224 */ /* 0x000fc400078e001c */
[----:B-1----:R-:W-:-:S03]  /*0a00*/  VIADD R23, R18, 0xb ;  /* 0x0000000b12177836 */ /* 0x002fc60000000000 */
[----:B0-----:R-:W-:Y:S01]  /*0a10*/  @P1 LEA R11, R16, R1, 0x2 ;  /* 0x00000001100b1211 */ /* 0x001fe200078e10ff */
[----:B--2---:R0:W-:Y:S01]  /*0a20*/  @P6 STL [R29], R20 ;  /* 0x000000141d006387 */ /* 0x0041e20000100800 */
[----:B-----5:R-:W-:-:S05]  /*0a30*/  @P4 IADD3 R8, P6, PT, R8, R26, RZ ;  /* 0x0000001a08084210 */ /* 0x020fca0007fde0ff */
[----:B------:R-:W-:Y:S01]  /*0a40*/  @P4 IMAD.X R9, R9, 0x1, R21, P6 ;  /* 0x0000000109094824 */ /* 0x000fe200030e0615 */
[----:B---3--:R-:W-:-:S04]  /*0a50*/  @P5 IADD3 R28, P6, PT, R6, R26, RZ ;  /* 0x0000001a061c5210 */ /* 0x008fc80007fde0ff */
[----:B------:R1:W2:Y:S01]  /*0a60*/  @P4 LDG.E R25, desc[UR4][R8.64+0x24] ;  /* 0x0000240408194981 */ /* 0x0002a2000c1e1900 */
[----:B------:R-:W-:Y:S01]  /*0a70*/  IADD3 R6, PT, PT, R17, 0xc, RZ ;  /* 0x0000000c11067810 */ /* 0x000fe20007ffe0ff */
[----:B0-----:R-:W-:-:S03]  /*0a80*/  @P5 IMAD.X R29, R7, 0x1, R21, P6 ;  /* 0x00000001071d5824 */ /* 0x001fc600030e0615 */
[----:B------:R-:W-:Y:S01]  /*0a90*/  ISETP.NE.AND P6, PT, R6, RZ, PT ;  /* 0x000000ff0600720c */ /* 0x000fe20003fc5270 */
[----:B------:R0:W-:Y:S01]  /*0aa0*/  @P1 STL [R11], R24 ;  /* 0x000000180b001387 */ /* 0x0001e20000100800 */
[----:B-1----:R-:W-:-:S04]  /*0ab0*/  @P1 VIADD R8, R16, 0x1 ;  /* 0x0000000110081836 */ /* 0x002fc80000000000 */
[----:B------:R-:W-:Y:S01]  /*0ac0*/  @P1 IMAD.MOV.U32 R16, RZ, RZ, R8 ;  /* 0x000000ffff101224 */ /* 0x000fe200078e0008 */
[-C--:B------:R-:W-:Y:S01]  /*0ad0*/  ISETP.NE.AND P1, PT, R23, R0.reuse, PT ;  /* 0x000000001700720c */ /* 0x080fe20003f25270 */
[----:B0-----:R0:W3:Y:S02]  /*0ae0*/  @P5 LDG.E R24, desc[UR4][R28.64+0x28] ;  /* 0x000028041c185981 */ /* 0x0010e4000c1e1900 */
[----:B------:R-:W-:Y:S01]  /*0af0*/  @P2 IMAD R23, R16, 0x4, R1 ;  /* 0x0000000410172824 */ /* 0x000fe200078e0201 */
[----:B------:R-:W-:Y:S01]  /*0b00*/  IADD3 R7, PT, PT, R18, 0xd, RZ ;  /* 0x0000000d12077810 */ /* 0x000fe20007ffe0ff */
[----:B------:R-:W-:Y:S01]  /*0b10*/  @P2 VIADD R6, R16, 0x1 ;  /* 0x0000000110062836 */ /* 0x000fe20000000000 */
[----:B------:R-:W5:Y:S03]  /*0b20*/  @P6 LDG.E.64 R8, desc[UR4][R2.64] ;  /* 0x0000000402086981 */ /* 0x000f66000c1e1b00 */
[----:B------:R-:W-:Y:S01]  /*0b30*/  @P2 IMAD.MOV.U32 R16, RZ, RZ, R6 ;  /* 0x000000ffff102224 */ /* 0x000fe200078e0006 */
[----:B----4-:R1:W-:Y:S01]  /*0b40*/  @P2 STL [R23], R22 ;  /* 0x0000001617002387 */ /* 0x0103e20000100800 */
[----:B------:R-:W-:-:S03]  /*0b50*/  ISETP.NE.AND P2, PT, R7, R0, PT ;  /* 0x000000000700720c */ /* 0x000fc60003f45270 */
[----:B------:R-:W4:Y:S10]  /*0b60*/  @P1 LDG.E.64 R10, desc[UR4][R2.64] ;  /* 0x00000004020a1981 */ /* 0x000f34000c1e1b00 */
[----:B------:R-:W4:Y:S01]  /*0b70*/  @P2 LDG.E.64 R6, desc[UR4][R2.64] ;  /* 0x0000000402062981 */ /* 0x000f22000c1e1b00 */
[C---:B------:R-:W-:Y:S01]  /*0b80*/  @P3 IADD3 R20, PT, PT, R16.reuse, 0x1, RZ ;  /* 0x0000000110143810 */ /* 0x040fe20007ffe0ff */
[----:B0-----:R-:W-:-:S04]  /*0b90*/  @P3 IMAD R28, R16, 0x4, R1 ;  /* 0x00000004101c3824 */ /* 0x001fc800078e0201 */
[----:B------:R-:W-:-:S04]  /*0ba0*/  @P3 IMAD.MOV.U32 R16, RZ, RZ, R20 ;  /* 0x000000ffff103224 */ /* 0x000fc800078e0014 */
[C---:B------:R-:W-:Y:S02]  /*0bb0*/  @P4 VIADD R20, R16.reuse, 0x1 ;  /* 0x0000000110144836 */ /* 0x040fe40000000000 */
[----:B------:R-:W-:-:S03]  /*0bc0*/  @P4 IMAD R29, R16, 0x4, R1 ;  /* 0x00000004101d4824 */ /* 0x000fc600078e0201 */
[----:B------:R-:W-:Y:S01]  /*0bd0*/  @P4 MOV R16, R20 ;  /* 0x0000001400104202 */ /* 0x000fe20000000f00 */
[----:B------:R-:W-:Y:S04]  /*0be0*/  @P3 STL [R28], R27 ;  /* 0x0000001b1c003387 */ /* 0x000fe80000100800 */
[----:B------:R-:W-:Y:S01]  /*0bf0*/  @P5 VIADD R20, R16, 0x1 ;  /* 0x0000000110145836 */ /* 0x000fe20000000000 */
[----:B-1----:R-:W-:Y:S01]  /*0c00*/  IADD3 R23, PT, PT, R18, 0xe, RZ ;  /* 0x0000000e12177810 */ /* 0x002fe20007ffe0ff */
[----:B--2---:R0:W-:Y:S02]  /*0c10*/  @P4 STL [R29], R25 ;  /* 0x000000191d004387 */ /* 0x0041e40000100800 */
[----:B0-----:R-:W-:Y:S02]  /*0c20*/  @P5 IMAD R25, R16, 0x4, R1 ;  /* 0x0000000410195824 */ /* 0x001fe400078e0201 */
[----:B------:R-:W-:-:S03]  /*0c30*/  @P5 IMAD.MOV.U32 R16, RZ, RZ, R20 ;  /* 0x000000ffff105224 */ /* 0x000fc600078e0014 */
[----:B---3--:R0:W-:Y:S01]  /*0c40*/  @P5 STL [R25], R24 ;  /* 0x0000001819005387 */ /* 0x0081e20000100800 */
[----:B------:R-:W-:Y:S01]  /*0c50*/  @P1 VIADD R22, R16, 0x1 ;  /* 0x0000000110161836 */ /* 0x000fe20000000000 */
[----:B-----5:R-:W-:Y:S01]  /*0c60*/  @P6 IADD3 R28, P5, PT, R8, R26, RZ ;  /* 0x0000001a081c6210 */ /* 0x020fe20007fbe0ff */
[----:B------:R-:W-:Y:S01]  /*0c70*/  @P1 IMAD R20, R16, 0x4, R1 ;  /* 0x0000000410141824 */ /* 0x000fe200078e0201 */
[----:B------:R-:W-:Y:S01]  /*0c80*/  ISETP.NE.AND P4, PT, R23, R0, PT ;  /* 0x000000001700720c */ /* 0x000fe20003f85270 */
[----:B------:R-:W-:Y:S02]  /*0c90*/  @P1 IMAD.MOV.U32 R16, RZ, RZ, R22 ;  /* 0x000000ffff101224 */ /* 0x000fe400078e0016 */
[----:B------:R-:W-:Y:S02]  /*0ca0*/  @P6 IMAD.X R29, R9, 0x1, R21, P5 ;  /* 0x00000001091d6824 */ /* 0x000fe400028e0615 */
[----:B------:R-:W-:Y:S01]  /*0cb0*/  VIADD R9, R18, 0xf ;  /* 0x0000000f12097836 */ /* 0x000fe20000000000 */
[----:B----4-:R-:W-:Y:S01]  /*0cc0*/  @P1 IADD3 R22, P3, PT, R10, R26, RZ ;  /* 0x0000001a0a161210 */ /* 0x010fe20007f7e0ff */
[----:B------:R-:W-:-:S03]  /*0cd0*/  @P6 VIADD R8, R16, 0x1 ;  /* 0x0000000110086836 */ /* 0x000fc60000000000 */
[----:B------:R-:W-:Y:S02]  /*0ce0*/  @P1 IADD3.X R23, PT, PT, R11, R21, RZ, P3, !PT ;  /* 0x000000150b171210 */ /* 0x000fe40001ffe4ff */
[----:B------:R-:W-:Y:S01]  /*0cf0*/  ISETP.NE.AND P3, PT, R9, R0, PT ;  /* 0x000000000900720c */ /* 0x000fe20003f65270 */
[----:B------:R-:W2:Y:S01]  /*0d00*/  @P4 LDG.E.64 R10, desc[UR4][R2.64] ;  /* 0x00000004020a4981 */ /* 0x000ea2000c1e1b00 */
[----:B0-----:R-:W-:Y:S01]  /*0d10*/  @P6 LEA R25, R16, R1, 0x2 ;  /* 0x0000000110196211 */ /* 0x001fe200078e10ff */
[----:B------:R-:W-:Y:S01]  /*0d20*/  @P6 IMAD.MOV.U32 R16, RZ, RZ, R8 ;  /* 0x000000ffff106224 */ /* 0x000fe200078e0008 */
[----:B------:R-:W-:Y:S01]  /*0d30*/  @P2 IADD3 R8, P5, PT, R6, R26, RZ ;  /* 0x0000001a06082210 */ /* 0x000fe20007fbe0ff */
[----:B------:R-:W3:Y:S04]  /*0d40*/  @P1 LDG.E R23, desc[UR4][R22.64+0x2c] ;  /* 0x00002c0416171981 */ /* 0x000ee8000c1e1900 */
[----:B------:R-:W-:-:S04]  /*0d50*/  @P2 IMAD.X R9, R7, 0x1, R21, P5 ;  /* 0x0000000107092824 */ /* 0x000fc800028e0615 */
[----:B------:R-:W4:Y:S04]  /*0d60*/  @P3 LDG.E.64 R6, desc[UR4][R2.64] ;  /* 0x0000000402063981 */ /* 0x000f28000c1e1b00 */
[----:B------:R0:W5:Y:S04]  /*0d70*/  @P6 LDG.E R22, desc[UR4][R28.64+0x30] ;  /* 0x000030041c166981 */ /* 0x000168000c1e1900 */
[----:B------:R1:W5:Y:S01]  /*0d80*/  @P2 LDG.E R8, desc[UR4][R8.64+0x34] ;  /* 0x0000340408082981 */ /* 0x000362000c1e1900 */
[----:B--2---:R-:W-:-:S05]  /*0d90*/  @P4 IADD3 R10, P5, PT, R10, R26, RZ ;  /* 0x0000001a0a0a4210 */ /* 0x004fca0007fbe0ff */
[----:B------:R-:W-:-:S05]  /*0da0*/  @P4 IMAD.X R11, R11, 0x1, R21, P5 ;  /* 0x000000010b0b4824 */ /* 0x000fca00028e0615 */
[----:B------:R-:W2:Y:S01]  /*0db0*/  @P4 LDG.E R10, desc[UR4][R10.64+0x38] ;  /* 0x000038040a0a4981 */ /* 0x000ea2000c1e1900 */
[----:B----4-:R-:W-:-:S05]  /*0dc0*/  @P3 IADD3 R6, P5, PT, R6, R26, RZ ;  /* 0x0000001a06063210 */ /* 0x010fca0007fbe0ff */
[----:B------:R-:W-:-:S05]  /*0dd0*/  @P3 IMAD.X R7, R7, 0x1, R21, P5 ;  /* 0x0000000107073824 */ /* 0x000fca00028e0615 */
[----:B------:R4:W2:Y:S01]  /*0de0*/  @P3 LDG.E R6, desc[UR4][R6.64+0x3c] ;  /* 0x00003c0406063981 */ /* 0x0008a2000c1e1900 */
[C---:B------:R-:W-:Y:S01]  /*0df0*/  @P2 IADD3 R24, PT, PT, R16.reuse, 0x1, RZ ;  /* 0x0000000110182810 */ /* 0x040fe20007ffe0ff */
[----:B------:R-:W-:-:S04]  /*0e00*/  @P2 IMAD R27, R16, 0x4, R1 ;  /* 0x00000004101b2824 */ /* 0x000fc800078e0201 */
[----:B------:R-:W-:-:S05]  /*0e10*/  @P2 IMAD.MOV.U32 R16, RZ, RZ, R24 ;  /* 0x000000ffff102224 */ /* 0x000fca00078e0018 */
[C---:B------:R-:W-:Y:S01]  /*0e20*/  @P4 IADD3 R24, PT, PT, R16.reuse, 0x1, RZ ;  /* 0x0000000110184810 */ /* 0x040fe20007ffe0ff */
[----:B0-----:R-:W-:-:S04]  /*0e30*/  @P4 IMAD R29, R16, 0x4, R1 ;  /* 0x00000004101d4824 */ /* 0x001fc800078e0201 */
[----:B------:R-:W-:Y:S01]  /*0e40*/  @P4 IMAD.MOV.U32 R16, RZ, RZ, R24 ;  /* 0x000000ffff104224 */ /* 0x000fe200078e0018 */
[----:B---3--:R3:W-:Y:S03]  /*0e50*/  @P1 STL [R20], R23 ;  /* 0x0000001714001387 */ /* 0x0087e60000100800 */
[----:B-1----:R-:W-:Y:S01]  /*0e60*/  @P3 IMAD R9, R16, 0x4, R1 ;  /* 0x0000000410093824 */ /* 0x002fe200078e0201 */
[----:B-----5:R3:W-:Y:S01]  /*0e70*/  @P6 STL [R25], R22 ;  /* 0x0000001619006387 */ /* 0x0207e20000100800 */
[----:B------:R-:W-:-:S03]  /*0e80*/  IADD3 R18, PT, PT, R18, 0x10, RZ ;  /* 0x0000001012127810 */ /* 0x000fc60007ffe0ff */
[----:B------:R3:W-:Y:S01]  /*0e90*/  @P2 STL [R27], R8 ;  /* 0x000000081b002387 */ /* 0x0007e20000100800 */
[----:B------:R-:W-:Y:S01]  /*0ea0*/  ISETP.GE.AND P1, PT, R18, R19, PT ;  /* 0x000000131200720c */ /* 0x000fe20003f26270 */
[----:B----4-:R-:W-:Y:S01]  /*0eb0*/  @P3 VIADD R7, R16, 0x1 ;  /* 0x0000000110073836 */ /* 0x010fe20000000000 */
[----:B------:R-:W-:Y:S01]  /*0ec0*/  IADD3 R26, P2, PT, R26, 0x40, RZ ;  /* 0x000000401a1a7810 */ /* 0x000fe20007f5e0ff */
[----:B------:R-:W-:Y:S02]  /*0ed0*/  VIADD R17, R17, 0x10 ;  /* 0x0000001011117836 */ /* 0x000fe40000000000 */
[----:B------:R-:W-:Y:S01]  /*0ee0*/  @P3 IMAD.MOV.U32 R16, RZ, RZ, R7 ;  /* 0x000000ffff103224 */ /* 0x000fe200078e0007 */
[----:B------:R-:W-:Y:S01]  /*0ef0*/  IADD3.X R21, PT, PT, RZ, R21, RZ, P2, !PT ;  /* 0x00000015ff157210 */ /* 0x000fe200017fe4ff */
[----:B--2---:R3:W-:Y:S04]  /*0f00*/  @P4 STL [R29], R10 ;  /* 0x0000000a1d004387 */ /* 0x0047e80000100800 */
[----:B------:R3:W-:Y:S02]  /*0f10*/  @P3 STL [R9], R6 ;  /* 0x0000000609003387 */ /* 0x0007e40000100800 */
[----:B------:R-:W-:Y:S05]  /*0f20*/  @!P1 BRA `(.L_x_15) ;  /* 0xfffffff4006c9947 */ /* 0x000fea000383ffff */
[----:B------:R-:W-:Y:S05]  /*0f30*/  BSYNC.RECONVERGENT B4 ;  /* 0x0000000000047941 */ /* 0x000fea0003800200 */
.L_x_14:
[----:B------:R-:W-:-:S07]  /*0f40*/  IMAD.MOV.U32 R7, RZ, RZ, R13 ;  /* 0x000000ffff077224 */ /* 0x000fce00078e000d */
.L_x_13:
[----:B------:R-:W-:Y:S05]  /*0f50*/  BSYNC.RECONVERGENT B3 ;  /* 0x0000000000037941 */ /* 0x000fea0003800200 */
.L_x_12:
[----:B---3--:R-:W-:Y:S01]  /*0f60*/  IMAD.IADD R6, R13, 0x1, -R18 ;  /* 0x000000010d067824 */ /* 0x008fe200078e0a12 */
[----:B------:R-:W-:Y:S04]  /*0f70*/  BSSY.RECONVERGENT B3, `(.L_x_16) ;  /* 0x000005b000037945 */ /* 0x000fe80003800200 */
[----:B------:R-:W-:-:S13]  /*0f80*/  ISETP.GT.AND P1, PT, R6, 0x4, PT ;  /* 0x000000040600780c */ /* 0x000fda0003f24270 */
[----:B------:R-:W-:Y:S05]  /*0f90*/  @!P1 BRA `(.L_x_17) ;  /* 0x0000000400609947 */ /* 0x000fea0003800000 */
[----:B------:R-:W-:Y:S01]  /*0fa0*/  ISETP.NE.AND P5, PT, R17, RZ, PT ;  /* 0x000000ff1100720c */ /* 0x000fe20003fa5270 */
[----:B------:R-:W-:-:S05]  /*0fb0*/  VIADD R7, R18, 0x1 ;  /* 0x0000000112077836 */ /* 0x000fca0000000000 */
[----:B------:R-:W-:Y:S02]  /*0fc0*/  ISETP.NE.AND P4, PT, R7, R0, PT ;  /* 0x000000000700720c */ /* 0x000fe40003f85270 */
[----:B------:R-:W-:-:S04]  /*0fd0*/  IADD3 R7, PT, PT, R18, 0x2, RZ ;  /* 0x0000000212077810 */ /* 0x000fc80007ffe0ff */
[----:B------:R-:W-:Y:S01]  /*0fe0*/  ISETP.NE.AND P3, PT, R7, R0, PT ;  /* 0x000000000700720c */ /* 0x000fe20003f65270 */
[----:B------:R-:W2:Y:S06]  /*0ff0*/  @P5 LDG.E.64 R10, desc[UR4][R2.64] ;  /* 0x00000004020a5981 */ /* 0x000eac000c1e1b00 */
[----:B0-----:R-:W3:Y:S06]  /*1000*/  @P4 LDG.E.64 R8, desc[UR4][R2.64] ;  /* 0x0000000402084981 */ /* 0x001eec000c1e1b00 */
[----:B------:R-:W4:Y:S01]  /*1010*/  @P3 LDG.E.64 R6, desc[UR4][R2.64] ;  /* 0x0000000402063981 */ /* 0x000f22000c1e1b00 */
[----:B------:R-:W-:-:S04]  /*1020*/  IADD3 R17, PT, PT, R17, 0x4, RZ ;  /* 0x0000000411117810 */ /* 0x000fc80007ffe0ff */
[----:B------:R-:W-:Y:S02]  /*1030*/  ISETP.NE.AND P1, PT, R17, RZ, PT ;  /* 0x000000ff1100720c */ /* 0x000fe40003f25270 */
[----:B--2---:R-:W-:-:S05]  /*1040*/  @P5 IADD3 R28, P0, PT, R10, R26, RZ ;  /* 0x0000001a0a1c5210 */ /* 0x004fca0007f1e0ff */
[----:B------:R-:W-:Y:S01]  /*1050*/  @P5 IMAD.X R29, R11, 0x1, R21, P0 ;  /* 0x000000010b1d5824 */ /* 0x000fe200000e0615 */
[----:B---3--:R-:W-:Y:S01]  /*1060*/  @P4 IADD3 R24, P0, PT, R8, R26, RZ ;  /* 0x0000001a08184210 */ /* 0x008fe20007f1e0ff */
[----:B------:R-:W-:-:S03]  /*1070*/  VIADD R11, R18, 0x3 ;  /* 0x00000003120b7836 */ /* 0x000fc60000000000 */
[----:B------:R0:W2:Y:S01]  /*1080*/  @P5 LDG.E R19, desc[UR4][R28.64] ;  /* 0x000000041c135981 */ /* 0x0000a2000c1e1900 */
[--C-:B------:R-:W-:Y:S01]  /*1090*/  @P4 IMAD.X R25, R9, 0x1, R21.reuse, P0 ;  /* 0x0000000109194824 */ /* 0x100fe200000e0615 */
[----:B------:R-:W-:Y:S02]  /*10a0*/  ISETP.NE.AND P2, PT, R11, R0, PT ;  /* 0x000000000b00720c */ /* 0x000fe40003f45270 */
[----:B----4-:R-:W-:Y:S02]  /*10b0*/  @P3 IADD3 R22, P0, PT, R6, R26, RZ ;  /* 0x0000001a06163210 */ /* 0x010fe40007f1e0ff */
[----:B------:R1:W3:Y:S03]  /*10c0*/  @P4 LDG.E R24, desc[UR4][R24.64+0x4] ;  /* 0x0000040418184981 */ /* 0x0002e6000c1e1900 */
[----:B------:R-:W-:Y:S02]  /*10d0*/  @P3 IMAD.X R23, R7, 0x1, R21, P0 ;  /* 0x0000000107173824 */ /* 0x000fe400000e0615 */
[----:B------:R-:W4:Y:S04]  /*10e0*/  @P1 LDG.E.64 R6, desc[UR4][R2.64] ;  /* 0x0000000402061981 */ /* 0x000f28000c1e1b00 */
[----:B------:R5:W4:Y:S04]  /*10f0*/  @P3 LDG.E R23, desc[UR4][R22.64+0x8] ;  /* 0x0000080416173981 */ /* 0x000b28000c1e1900 */
[----:B------:R-:W4:Y:S01]  /*1100*/  @P2 LDG.E.64 R10, desc[UR4][R2.64] ;  /* 0x00000004020a2981 */ /* 0x000f22000c1e1b00 */
[C---:B------:R-:W-:Y:S01]  /*1110*/  @P5 IADD3 R20, PT, PT, R16.reuse, 0x1, RZ ;  /* 0x0000000110145810 */ /* 0x040fe20007ffe0ff */
[----:B0-----:R-:W-:-:S02]  /*1120*/  @P5 IMAD R28, R16, 0x4, R1 ;  /* 0x00000004101c5824 */ /* 0x001fc400078e0201 */
[----:B------:R-:W-:Y:S02]  /*1130*/  VIADD R18, R18, 0x4 ;  /* 0x0000000412127836 */ /* 0x000fe40000000000 */
[----:B------:R-:W-:Y:S02]  /*1140*/  @P5 IMAD.MOV.U32 R16, RZ, RZ, R20 ;  /* 0x000000ffff105224 */ /* 0x000fe400078e0014 */
[----:B-1----:R-:W-:Y:S02]  /*1150*/  VIADD R25, R18, 0x2 ;  /* 0x0000000212197836 */ /* 0x002fe40000000000 */
[C---:B------:R-:W-:Y:S01]  /*1160*/  @P4 VIADD R20, R16.reuse, 0x1 ;  /* 0x0000000110144836 */ /* 0x040fe20000000000 */
[----:B------:R-:W-:Y:S01]  /*1170*/  @P4 LEA R29, R16, R1, 0x2 ;  /* 0x00000001101d4211 */ /* 0x000fe200078e10ff */
[----:B------:R-:W-:Y:S02]  /*1180*/  VIADD R9, R18, 0x1 ;  /* 0x0000000112097836 */ /* 0x000fe40000000000 */
[----:B------:R-:W-:-:S04]  /*1190*/  @P4 IMAD.MOV.U32 R16, RZ, RZ, R20 ;  /* 0x000000ffff104224 */ /* 0x000fc800078e0014 */
[C---:B------:R-:W-:Y:S01]  /*11a0*/  @P3 VIADD R20, R16.reuse, 0x1 ;  /* 0x0000000110143836 */ /* 0x040fe20000000000 */
[----:B-----5:R-:W-:-:S03]  /*11b0*/  @P3 LEA R22, R16, R1, 0x2 ;  /* 0x0000000110163211 */ /* 0x020fc600078e10ff */
[----:B------:R-:W-:Y:S01]  /*11c0*/  @P3 IMAD.MOV.U32 R16, RZ, RZ, R20 ;  /* 0x000000ffff103224 */ /* 0x000fe200078e0014 */
[----:B------:R-:W-:-:S03]  /*11d0*/  ISETP.NE.AND P0, PT, R9, R0, PT ;  /* 0x000000000900720c */ /* 0x000fc60003f05270 */
[----:B------:R-:W-:-:S10]  /*11e0*/  @P2 IMAD R20, R16, 0x4, R1 ;  /* 0x0000000410142824 */ /* 0x000fd400078e0201 */
[----:B------:R-:W5:Y:S04]  /*11f0*/  @P0 LDG.E.64 R8, desc[UR4][R2.64] ;  /* 0x0000000402080981 */ /* 0x000f68000c1e1b00 */
[----:B--2---:R0:W-:Y:S04]  /*1200*/  @P5 STL [R28], R19 ;  /* 0x000000131c005387 */ /* 0x0041e80000100800 */
[----:B---3--:R-:W-:Y:S01]  /*1210*/  @P4 STL [R29], R24 ;  /* 0x000000181d004387 */ /* 0x008fe20000100800 */
[----:B------:R-:W-:Y:S01]  /*1220*/  ISETP.NE.AND P4, PT, R25, R0, PT ;  /* 0x000000001900720c */ /* 0x000fe20003f85270 */
[----:B------:R-:W-:-:S02]  /*1230*/  @P2 VIADD R25, R16, 0x1 ;  /* 0x0000000110192836 */ /* 0x000fc40000000000 */
[----:B----4-:R1:W-:Y:S01]  /*1240*/  @P3 STL [R22], R23 ;  /* 0x0000001716003387 */ /* 0x0103e20000100800 */
[----:B0-----:R-:W-:Y:S02]  /*1250*/  IADD3 R19, P3, PT, R26, 0x10, RZ ;  /* 0x000000101a137810 */ /* 0x001fe40007f7e0ff */
[----:B------:R-:W-:Y:S02]  /*1260*/  @P2 IADD3 R26, P5, PT, R10, R26, RZ ;  /* 0x0000001a0a1a2210 */ /* 0x000fe40007fbe0ff */
[----:B------:R-:W-:-:S03]  /*1270*/  @P2 MOV R16, R25 ;  /* 0x0000001900102202 */ /* 0x000fc60000000f00 */
[--C-:B------:R-:W-:Y:S02]  /*1280*/  @P2 IMAD.X R27, R11, 0x1, R21.reuse, P5 ;  /* 0x000000010b1b2824 */ /* 0x100fe400028e0615 */
[----:B------:R-:W-:Y:S01]  /*1290*/  IMAD.X R21, RZ, RZ, R21, P3 ;  /* 0x000000ffff157224 */ /* 0x000fe200018e0615 */
[----:B------:R-:W-:Y:S01]  /*12a0*/  @P1 IADD3 R28, P3, PT, R6, R19, RZ ;  /* 0x00000013061c1210 */ /* 0x000fe20007f7e0ff */
[----:B------:R-:W-:Y:S01]  /*12b0*/  VIADD R11, R18, 0x3 ;  /* 0x00000003120b7836 */ /* 0x000fe20000000000 */
[C---:B-1----:R-:W-:Y:S01]  /*12c0*/  @P1 LEA R22, R16.reuse, R1, 0x2 ;  /* 0x0000000110161211 */ /* 0x042fe200078e10ff */
[----:B------:R-:W-:Y:S01]  /*12d0*/  @P1 VIADD R10, R16, 0x1 ;  /* 0x00000001100a1836 */ /* 0x000fe20000000000 */
[----:B------:R0:W2:Y:S01]  /*12e0*/  @P2 LDG.E R23, desc[UR4][R26.64+0xc] ;  /* 0x00000c041a172981 */ /* 0x0000a2000c1e1900 */
[----:B------:R-:W-:Y:S01]  /*12f0*/  @P1 IMAD.X R29, R7, 0x1, R21, P3 ;  /* 0x00000001071d1824 */ /* 0x000fe200018e0615 */
[----:B------:R-:W-:Y:S01]  /*1300*/  ISETP.NE.AND P3, PT, R11, R0, PT ;  /* 0x000000000b00720c */ /* 0x000fe20003f65270 */
[----:B------:R-:W-:Y:S01]  /*1310*/  @P1 IMAD.MOV.U32 R16, RZ, RZ, R10 ;  /* 0x000000ffff101224 */ /* 0x000fe200078e000a */
[----:B------:R-:W3:Y:S04]  /*1320*/  @P4 LDG.E.64 R6, desc[UR4][R2.64] ;  /* 0x0000000402064981 */ /* 0x000ee8000c1e1b00 */
[C---:B------:R-:W-:Y:S01]  /*1330*/  @P0 IADD3 R10, PT, PT, R16.reuse, 0x1, RZ ;  /* 0x00000001100a0810 */ /* 0x040fe20007ffe0ff */
[----:B------:R-:W-:Y:S01]  /*1340*/  @P0 IMAD R24, R16, 0x4, R1 ;  /* 0x0000000410180824 */ /* 0x000fe200078e0201 */
[----:B------:R1:W4:Y:S03]  /*1350*/  @P1 LDG.E R25, desc[UR4][R28.64] ;  /* 0x000000041c191981 */ /* 0x000326000c1e1900 */
[----:B------:R-:W-:-:S02]  /*1360*/  @P0 IMAD.MOV.U32 R16, RZ, RZ, R10 ;  /* 0x000000ffff100224 */ /* 0x000fc400078e000a */
[----:B------:R-:W2:Y:S01]  /*1370*/  @P3 LDG.E.64 R10, desc[UR4][R2.64] ;  /* 0x00000004020a3981 */ /* 0x000ea2000c1e1b00 */
[----:B-----5:R-:W-:-:S05]  /*1380*/  @P0 IADD3 R8, P5, PT, R8, R19, RZ ;  /* 0x0000001308080210 */ /* 0x020fca0007fbe0ff */
[----:B------:R-:W-:-:S06]  /*1390*/  @P0 IMAD.X R9, R9, 0x1, R21, P5 ;  /* 0x0000000109090824 */ /* 0x000fcc00028e0615 */
[----:B------:R-:W5:Y:S01]  /*13a0*/  @P0 LDG.E R9, desc[UR4][R8.64+0x4] ;  /* 0x0000040408090981 */ /* 0x000f62000c1e1900 */
[----:B---3--:R-:W-:-:S04]  /*13b0*/  @P4 IADD3 R6, P5, PT, R6, R19, RZ ;  /* 0x0000001306064210 */ /* 0x008fc80007fbe0ff */
[----:B------:R-:W-:-:S05]  /*13c0*/  @P4 IADD3.X R7, PT, PT, R7, R21, RZ, P5, !PT ;  /* 0x0000001507074210 */ /* 0x000fca0002ffe4ff */
[----:B------:R3:W3:Y:S01]  /*13d0*/  @P4 LDG.E R6, desc[UR4][R6.64+0x8] ;  /* 0x0000080406064981 */ /* 0x0006e2000c1e1900 */
[----:B--2---:R-:W-:-:S04]  /*13e0*/  @P3 IADD3 R10, P5, PT, R10, R19, RZ ;  /* 0x000000130a0a3210 */ /* 0x004fc80007fbe0ff */
[----:B------:R-:W-:-:S05]  /*13f0*/  @P3 IADD3.X R11, PT, PT, R11, R21, RZ, P5, !PT ;  /* 0x000000150b0b3210 */ /* 0x000fca0002ffe4ff */
[----:B------:R-:W2:Y:S01]  /*1400*/  @P3 LDG.E R10, desc[UR4][R10.64+0xc] ;  /* 0x00000c040a0a3981 */ /* 0x000ea2000c1e1900 */
[C---:B0-----:R-:W-:Y:S02]  /*1410*/  @P4 VIADD R26, R16.reuse, 0x1 ;  /* 0x00000001101a4836 */ /* 0x041fe40000000000 */
[--C-:B------:R-:W-:Y:S02]  /*1420*/  @P4 IMAD R27, R16, 0x4, R1.reuse ;  /* 0x00000004101b4824 */ /* 0x100fe400078e0201 */
[----:B------:R-:W-:Y:S01]  /*1430*/  @P4 IMAD.MOV.U32 R16, RZ, RZ, R26 ;  /* 0x000000ffff104224 */ /* 0x000fe200078e001a */
[----:B------:R0:W-:Y:S03]  /*1440*/  @P2 STL [R20], R23 ;  /* 0x0000001714002387 */ /* 0x0001e60000100800 */
[C---:B-1----:R-:W-:Y:S01]  /*1450*/  @P3 IMAD R29, R16.reuse, 0x4, R1 ;  /* 0x00000004101d3824 */ /* 0x042fe200078e0201 */
[----:B----4-:R0:W-:Y:S04]  /*1460*/  @P1 STL [R22], R25 ;  /* 0x0000001916001387 */ /* 0x0101e80000100800 */
[----:B-----5:R0:W-:Y:S01]  /*1470*/  @P0 STL [R24], R9 ;  /* 0x0000000918000387 */ /* 0x0201e20000100800 */
[----:B---3--:R-:W-:Y:S01]  /*1480*/  @P3 VIADD R7, R16, 0x1 ;  /* 0x0000000110073836 */ /* 0x008fe20000000000 */
[----:B------:R-:W-:Y:S01]  /*1490*/  IADD3 R26, P1, PT, R19, 0x10, RZ ;  /* 0x00000010131a7810 */ /* 0x000fe20007f3e0ff */
[----:B------:R-:W-:Y:S01]  /*14a0*/  VIADD R17, R17, 0x4 ;  /* 0x0000000411117836 */ /* 0x000fe20000000000 */
[----:B------:R-:W-:Y:S01]  /*14b0*/  PLOP3.LUT P0, PT, PT, PT, PT, 0x8, 0x80 ;  /* 0x000000000080781c */ /* 0x000fe20003f0e170 */
[----:B------:R-:W-:Y:S01]  /*14c0*/  @P3 IMAD.MOV.U32 R16, RZ, RZ, R7 ;  /* 0x000000ffff103224 */ /* 0x000fe200078e0007 */
[----:B------:R-:W-:Y:S01]  /*14d0*/  MOV R7, R13 ;  /* 0x0000000d00077202 */ /* 0x000fe20000000f00 */
[----:B------:R-:W-:-:S02]  /*14e0*/  VIADD R18, R18, 0x4 ;  /* 0x0000000412127836 */ /* 0x000fc40000000000 */
[----:B------:R-:W-:Y:S01]  /*14f0*/  IMAD.X R21, RZ, RZ, R21, P1 ;  /* 0x000000ffff157224 */ /* 0x000fe200008e0615 */
[----:B------:R0:W-:Y:S04]  /*1500*/  @P4 STL [R27], R6 ;  /* 0x000000061b004387 */ /* 0x0001e80000100800 */
[----:B--2---:R0:W-:Y:S03]  /*1510*/  @P3 STL [R29], R10 ;  /* 0x0000000a1d003387 */ /* 0x0041e60000100800 */
.L_x_17:
[----:B------:R-:W-:Y:S05]  /*1520*/  BSYNC.RECONVERGENT B3 ;  /* 0x0000000000037941 */ /* 0x000fea0003800200 */
.L_x_16:
[----:B------:R-:W-:-:S13]  /*1530*/  ISETP.NE.OR P0, PT, R18, R13, P0 ;  /* 0x0000000d1200720c */ /* 0x000fda0000705670 */
[----:B------:R-:W-:Y:S05]  /*1540*/  @!P0 BREAK.RELIABLE B0 ;  /* 0x0000000000008942 */ /* 0x000fea0003800100 */
[----:B------:R-:W-:Y:S05]  /*1550*/  @!P0 BRA `(.L_x_9) ;  /* 0x0000000000c48947 */ /* 0x000fea0003800000 */
.L_x_11:
[----:B------:R-:W-:Y:S05]  /*1560*/  BSYNC.RELIABLE B0 ;  /* 0x0000000000007941 */ /* 0x000fea0003800100 */
.L_x_10:
[----:B------:R-:W-:Y:S01]  /*1570*/  BSSY.RECONVERGENT B0, `(.L_x_18) ;  /* 0x000002e000007945 */ /* 0x000fe20003800200 */
.L_x_19:
[C---:B------:R-:W-:Y:S01]  /*1580*/  IADD3 R7, PT, PT, R18.reuse, 0x1, RZ ;  /* 0x0000000112077810 */ /* 0x040fe20007ffe0ff */
[C---:B0-----:R-:W-:Y:S01]  /*1590*/  VIADD R9, R18.reuse, 0x2 ;  /* 0x0000000212097836 */ /* 0x041fe20000000000 */
[----:B------:R-:W-:Y:S02]  /*15a0*/  ISETP.NE.AND P3, PT, R17, RZ, PT ;  /* 0x000000ff1100720c */ /* 0x000fe40003f65270 */
[-C--:B------:R-:W-:Y:S01]  /*15b0*/  ISETP.NE.AND P2, PT, R7, R0.reuse, PT ;  /* 0x000000000700720c */ /* 0x080fe20003f45270 */
[----:B------:R-:W-:Y:S01]  /*15c0*/  VIADD R7, R18, 0x3 ;  /* 0x0000000312077836 */ /* 0x000fe20000000000 */
[----:B------:R-:W-:-:S04]  /*15d0*/  ISETP.NE.AND P1, PT, R9, R0, PT ;  /* 0x000000000900720c */ /* 0x000fc80003f25270 */
[----:B------:R-:W-:-:S05]  /*15e0*/  ISETP.NE.AND P0, PT, R7, R0, PT ;  /* 0x000000000700720c */ /* 0x000fca0003f05270 */
[----:B------:R-:W2:Y:S04]  /*15f0*/  @P3 LDG.E.64 R22, desc[UR4][R2.64] ;  /* 0x0000000402163981 */ /* 0x000ea8000c1e1b00 */
[----:B------:R-:W3:Y:S04]  /*1600*/  @P2 LDG.E.64 R10, desc[UR4][R2.64] ;  /* 0x00000004020a2981 */ /* 0x000ee8000c1e1b00 */
[----:B------:R-:W4:Y:S04]  /*1610*/  @P1 LDG.E.64 R8, desc[UR4][R2.64] ;  /* 0x0000000402081981 */ /* 0x000f28000c1e1b00 */
[----:B------:R-:W5:Y:S01]  /*1620*/  @P0 LDG.E.64 R6, desc[UR4][R2.64] ;  /* 0x0000000402060981 */ /* 0x000f62000c1e1b00 */
[----:B------:R-:W-:Y:S01]  /*1630*/  @P3 VIADD R19, R16, 0x1 ;  /* 0x0000000110133836 */ /* 0x000fe20000000000 */
[----:B--2---:R-:W-:-:S02]  /*1640*/  @P3 IADD3 R22, P4, PT, R22, R26, RZ ;  /* 0x0000001a16163210 */ /* 0x004fc40007f9e0ff */
[----:B---3--:R-:W-:-:S03]  /*1650*/  @P2 IADD3 R10, P5, PT, R10, R26, RZ ;  /* 0x0000001a0a0a2210 */ /* 0x008fc60007fbe0ff */
[--C-:B------:R-:W-:Y:S01]  /*1660*/  @P3 IMAD.X R23, R23, 0x1, R21.reuse, P4 ;  /* 0x0000000117173824 */ /* 0x100fe200020e0615 */
[-C--:B----4-:R-:W-:Y:S02]  /*1670*/  @P1 IADD3 R8, P4, PT, R8, R26.reuse, RZ ;  /* 0x0000001a08081210 */ /* 0x090fe40007f9e0ff */
[----:B------:R-:W-:Y:S02]  /*1680*/  @P2 IADD3.X R11, PT, PT, R11, R21, RZ, P5, !PT ;  /* 0x000000150b0b2210 */ /* 0x000fe40002ffe4ff */
[----:B------:R0:W2:Y:S01]  /*1690*/  @P3 LDG.E R22, desc[UR4][R22.64] ;  /* 0x0000000416163981 */ /* 0x0000a2000c1e1900 */
[----:B-----5:R-:W-:Y:S01]  /*16a0*/  @P0 IADD3 R6, P5, PT, R6, R26, RZ ;  /* 0x0000001a06060210 */ /* 0x020fe20007fbe0ff */
[--C-:B------:R-:W-:Y:S02]  /*16b0*/  @P1 IMAD.X R9, R9, 0x1, R21.reuse, P4 ;  /* 0x0000000109091824 */ /* 0x100fe400020e0615 */
[----:B------:R-:W3:Y:S02]  /*16c0*/  @P2 LDG.E R10, desc[UR4][R10.64+0x4] ;  /* 0x000004040a0a2981 */ /* 0x000ee4000c1e1900 */
[----:B------:R-:W-:-:S02]  /*16d0*/  @P0 IMAD.X R7, R7, 0x1, R21, P5 ;  /* 0x0000000107070824 */ /* 0x000fc400028e0615 */
[----:B------:R1:W4:Y:S04]  /*16e0*/  @P1 LDG.E R8, desc[UR4][R8.64+0x8] ;  /* 0x0000080408081981 */ /* 0x000328000c1e1900 */
[----:B------:R5:W4:Y:S01]  /*16f0*/  @P0 LDG.E R6, desc[UR4][R6.64+0xc] ;  /* 0x00000c0406060981 */ /* 0x000b22000c1e1900 */
[----:B------:R-:W-:Y:S01]  /*1700*/  @P3 LEA R25, R16, R1, 0x2 ;  /* 0x0000000110193211 */ /* 0x000fe200078e10ff */
[----:B------:R-:W-:-:S04]  /*1710*/  @P3 IMAD.MOV.U32 R16, RZ, RZ, R19 ;  /* 0x000000ffff103224 */ /* 0x000fc800078e0013 */
[C---:B------:R-:W-:Y:S02]  /*1720*/  @P2 VIADD R19, R16.reuse, 0x1 ;  /* 0x0000000110132836 */ /* 0x040fe40000000000 */
[----:B------:R-:W-:-:S03]  /*1730*/  @P2 IMAD R27, R16, 0x4, R1 ;  /* 0x00000004101b2824 */ /* 0x000fc600078e0201 */
[----:B------:R-:W-:-:S05]  /*1740*/  @P2 MOV R16, R19 ;  /* 0x0000001300102202 */ /* 0x000fca0000000f00 */
[C---:B------:R-:W-:Y:S02]  /*1750*/  @P1 VIADD R19, R16.reuse, 0x1 ;  /* 0x0000000110131836 */ /* 0x040fe40000000000 */
[----:B0-----:R-:W-:Y:S02]  /*1760*/  @P1 IMAD R23, R16, 0x4, R1 ;  /* 0x0000000410171824 */ /* 0x001fe400078e0201 */
[----:B------:R-:W-:-:S05]  /*1770*/  @P1 IMAD.MOV.U32 R16, RZ, RZ, R19 ;  /* 0x000000ffff101224 */ /* 0x000fca00078e0013 */
[----:B-1----:R-:W-:Y:S01]  /*1780*/  @P0 LEA R9, R16, R1, 0x2 ;  /* 0x0000000110090211 */ /* 0x002fe200078e10ff */
[----:B------:R-:W-:Y:S02]  /*1790*/  VIADD R18, R18, 0x4 ;  /* 0x0000000412127836 */ /* 0x000fe40000000000 */
[----:B-----5:R-:W-:Y:S01]  /*17a0*/  @P0 VIADD R7, R16, 0x1 ;  /* 0x0000000110070836 */ /* 0x020fe20000000000 */
[----:B------:R-:W-:-:S03]  /*17b0*/  IADD3 R17, PT, PT, R17, 0x4, RZ ;  /* 0x0000000411117810 */ /* 0x000fc60007ffe0ff */
[----:B------:R-:W-:Y:S01]  /*17c0*/  @P0 IMAD.MOV.U32 R16, RZ, RZ, R7 ;  /* 0x000000ffff100224 */ /* 0x000fe200078e0007 */
[----:B--2---:R1:W-:Y:S04]  /*17d0*/  @P3 STL [R25], R22 ;  /* 0x0000001619003387 */ /* 0x0043e80000100800 */
[----:B---3--:R1:W-:Y:S04]  /*17e0*/  @P2 STL [R27], R10 ;  /* 0x0000000a1b002387 */ /* 0x0083e80000100800 */
[----:B----4-:R1:W-:Y:S04]  /*17f0*/  @P1 STL [R23], R8 ;  /* 0x0000000817001387 */ /* 0x0103e80000100800 */
[----:B------:R1:W-:Y:S01]  /*1800*/  @P0 STL [R9], R6 ;  /* 0x0000000609000387 */ /* 0x0003e20000100800 */
[----:B------:R-:W-:-:S02]  /*1810*/  ISETP.NE.AND P1, PT, R18, R13, PT ;  /* 0x0000000d1200720c */ /* 0x000fc40003f25270 */
[----:B------:R-:W-:-:S05]  /*1820*/  IADD3 R26, P2, PT, R26, 0x10, RZ ;  /* 0x000000101a1a7810 */ /* 0x000fca0007f5e0ff */
[----:B------:R-:W-:-:S06]  /*1830*/  IMAD.X R21, RZ, RZ, R21, P2 ;  /* 0x000000ffff157224 */ /* 0x000fcc00010e0615 */
[----:B-1----:R-:W-:Y:S05]  /*1840*/  @P1 BRA `(.L_x_19) ;  /* 0xfffffffc004c1947 */ /* 0x002fea000383ffff */
[----:B------:R-:W-:Y:S05]  /*1850*/  BSYNC.RECONVERGENT B0 ;  /* 0x0000000000007941 */ /* 0x000fea0003800200 */
.L_x_18:
[----:B------:R-:W-:-:S07]  /*1860*/  IMAD.MOV.U32 R7, RZ, RZ, R13 ;  /* 0x000000ffff077224 */ /* 0x000fce00078e000d */
.L_x_9:
[----:B------:R-:W-:Y:S05]  /*1870*/  BSYNC.RECONVERGENT B1 ;  /* 0x0000000000017941 */ /* 0x000fea0003800200 */
.L_x_8:
[----:B------:R-:W-:Y:S01]  /*1880*/  ISETP.NE.AND P0, PT, R14, RZ, PT ;  /* 0x000000ff0e00720c */ /* 0x000fe20003f05270 */
[----:B------:R-:W-:-:S12]  /*1890*/  BSSY.RECONVERGENT B0, `(.L_x_20) ;  /* 0x000001f000007945 */ /* 0x000fd80003800200 */
[----:B------:R-:W-:Y:S05]  /*18a0*/  @!P0 BRA `(.L_x_21) ;  /* 0x0000000000748947 */ /* 0x000fea0003800000 */
[----:B------:R-:W-:Y:S01]  /*18b0*/  ISETP.NE.AND P0, PT, R7, R0, PT ;  /* 0x000000000700720c */ /* 0x000fe20003f05270 */
[----:B------:R-:W-:Y:S01]  /*18c0*/  BSSY.RECONVERGENT B1, `(.L_x_22) ;  /* 0x0000009000017945 */ /* 0x000fe20003800200 */
[----:B------:R-:W-:-:S11]  /*18d0*/  ISETP.NE.AND P1, PT, R14, 0x1, PT ;  /* 0x000000010e00780c */ /* 0x000fd60003f25270 */
[----:B------:R-:W-:Y:S05]  /*18e0*/  @!P0 BRA `(.L_x_23) ;  /* 0x0000000000188947 */ /* 0x000fea0003800000 */
[----:B0-----:R-:W2:Y:S02]  /*18f0*/  LDG.E.64 R8, desc[UR4][R2.64] ;  /* 0x0000000402087981 */ /* 0x001ea4000c1e1b00 */
[----:B--2---:R-:W-:-:S06]  /*1900*/  IMAD.WIDE.U32 R8, R7, 0x4, R8 ;  /* 0x0000000407087825 */ /* 0x004fcc00078e0008 */
[----:B------:R-:W2:Y:S01]  /*1910*/  LDG.E R8, desc[UR4][R8.64] ;  /* 0x0000000408087981 */ /* 0x000ea2000c1e1900 */
[C---:B------:R-:W-:Y:S01]  /*1920*/  IMAD R11, R16.reuse, 0x4, R1 ;  /* 0x00000004100b7824 */ /* 0x040fe200078e0201 */
[----:B------:R-:W-:-:S04]  /*1930*/  IADD3 R16, PT, PT, R16, 0x1, RZ ;  /* 0x0000000110107810 */ /* 0x000fc80007ffe0ff */
[----:B--2---:R1:W-:Y:S03]  /*1940*/  STL [R11], R8 ;  /* 0x000000080b007387 */ /* 0x0043e60000100800 */
.L_x_23:
[----:B------:R-:W-:Y:S05]  /*1950*/  BSYNC.RECONVERGENT B1 ;  /* 0x0000000000017941 */ /* 0x000fea0003800200 */
.L_x_22:
[----:B------:R-:W-:Y:S05]  /*1960*/  @!P1 BRA `(.L_x_21) ;  /* 0x0000000000449947 */ /* 0x000fea0003800000 */
[C---:B-1----:R-:W-:Y:S02]  /*1970*/  VIADD R11, R7.reuse, 0x2 ;  /* 0x00000002070b7836 */ /* 0x042fe40000000000 */
[----:B0-----:R-:W-:-:S03]  /*1980*/  VIADD R9, R7, 0x1 ;  /* 0x0000000107097836 */ /* 0x001fc60000000000 */
[-C--:B------:R-:W-:Y:S02]  /*1990*/  ISETP.NE.AND P0, PT, R11, R0.reuse, PT ;  /* 0x000000000b00720c */ /* 0x080fe40003f05270 */
[----:B------:R-:W-:Y:S02]  /*19a0*/  ISETP.NE.AND P1, PT, R9, R0, PT ;  /* 0x000000000900720c */ /* 0x000fe40003f25270 */
[----:B------:R-:W-:-:S11]  /*19b0*/  ISETP.EQ.OR P0, PT, R14, 0x2, !P0 ;  /* 0x000000020e00780c */ /* 0x000fd60004702670 */
[----:B------:R-:W2:Y:S04]  /*19c0*/  @P1 LDG.E.64 R8, desc[UR4][R2.64] ;  /* 0x0000000402081981 */ /* 0x000ea8000c1e1b00 */
[----:B------:R-:W3:Y:S01]  /*19d0*/  @!P0 LDG.E.64 R10, desc[UR4][R2.64] ;  /* 0x00000004020a8981 */ /* 0x000ee2000c1e1b00 */
[----:B------:R-:W-:Y:S02]  /*19e0*/  @P1 VIADD R6, R16, 0x1 ;  /* 0x0000000110061836 */ /* 0x000fe40000000000 */
[----:B--2---:R-:W-:-:S04]  /*19f0*/  @P1 IMAD.WIDE.U32 R8, R7, 0x4, R8 ;  /* 0x0000000407081825 */ /* 0x004fc800078e0008 */
[----:B---3--:R-:W-:Y:S02]  /*1a00*/  @!P0 IMAD.WIDE.U32 R10, R7, 0x4, R10 ;  /* 0x00000004070a8825 */ /* 0x008fe400078e000a */
[----:B------:R-:W2:Y:S04]  /*1a10*/  @P1 LDG.E R8, desc[UR4][R8.64+0x4] ;  /* 0x0000040408081981 */ /* 0x000ea8000c1e1900 */
[----:B------:R-:W3:Y:S01]  /*1a20*/  @!P0 LDG.E R10, desc[UR4][R10.64+0x8] ;  /* 0x000008040a0a8981 */ /* 0x000ee2000c1e1900 */
[----:B------:R-:W-:Y:S01]  /*1a30*/  @P1 LEA R17, R16, R1, 0x2 ;  /* 0x0000000110111211 */ /* 0x000fe200078e10ff */
[----:B------:R-:W-:-:S04]  /*1a40*/  @P1 IMAD.MOV.U32 R16, RZ, RZ, R6 ;  /* 0x000000ffff101224 */ /* 0x000fc800078e0006 */
[----:B------:R-:W-:Y:S01]  /*1a50*/  @!P0 IMAD R7, R16, 0x4, R1 ;  /* 0x0000000410078824 */ /* 0x000fe200078e0201 */
[----:B--2---:R2:W-:Y:S04]  /*1a60*/  @P1 STL [R17], R8 ;  /* 0x0000000811001387 */ /* 0x0045e80000100800 */
[----:B---3--:R2:W-:Y:S02]  /*1a70*/  @!P0 STL [R7], R10 ;  /* 0x0000000a07008387 */ /* 0x0085e40000100800 */
.L_x_21:
[----:B------:R-:W-:Y:S05]  /*1a80*/  BSYNC.RECONVERGENT B0 ;  /* 0x0000000000007941 */ /* 0x000fea0003800200 */
.L_x_20:
[----:B------:R-:W-:-:S13]  /*1a90*/  ISETP.GE.U32.AND P0, PT, R15, 0x3, PT ;  /* 0x000000030f00780c */ /* 0x000fda0003f06070 */
[----:B------:R-:W-:Y:S05]  /*1aa0*/  @!P0 BRA `(.L_x_24) ;  /* 0x0000000000508947 */ /* 0x000fea0003800000 */
[----:B012---:R0:W5:Y:S01]  /*1ab0*/  LDL.64 R8, [R1] ;  /* 0x0000000001087983 */ /* 0x0071620000100a00 */
[----:B------:R-:W-:Y:S01]  /*1ac0*/  BSSY.RECONVERGENT B2, `(.L_x_25) ;  /* 0x0000016000027945 */ /* 0x000fe20003800200 */
[----:B------:R-:W-:-:S07]  /*1ad0*/  IMAD.MOV.U32 R6, RZ, RZ, 0x1 ;  /* 0x00000001ff067424 */ /* 0x000fce00078e00ff */
.L_x_27:
[----:B------:R-:W-:-:S05]  /*1ae0*/  LEA R7, R6, R1, 0x2 ;  /* 0x0000000106077211 */ /* 0x000fca00078e10ff */
[----:B------:R-:W2:Y:S04]  /*1af0*/  LDL R10, [R7+-0x4] ;  /* 0xfffffc00070a7983 */ /* 0x000ea80000100800 */
[----:B------:R-:W2:Y:S02]  /*1b00*/  LDL R11, [R7] ;  /* 0x00000000070b7983 */ /* 0x000ea40000100800 */
[CC--:B--2---:R-:W-:Y:S01]  /*1b10*/  ISETP.GT.AND P0, PT, R10.reuse, R11.reuse, PT ;  /* 0x0000000b0a00720c */ /* 0x0c4fe20003f04270 */
[C---:B------:R-:W-:Y:S01]  /*1b20*/  IMAD.IADD R16, R10.reuse, 0x1, -R11 ;  /* 0x000000010a107824 */ /* 0x040fe200078e0a0b */
[----:B------:R-:W-:Y:S02]  /*1b30*/  ISETP.GE.AND P1, PT, R10, R11, PT ;  /* 0x0000000b0a00720c */ /* 0x000fe40003f26270 */
[----:B-----5:R-:W-:-:S02]  /*1b40*/  ISETP.GE.OR P0, PT, R8, R9, !P0 ;  /* 0x000000090800720c */ /* 0x020fc40004706670 */
[----:B------:R-:W-:Y:S02]  /*1b50*/  IABS R16, R16 ;  /* 0x0000001000107213 */ /* 0x000fe40000000000 */
[----:B------:R-:W-:Y:S02]  /*1b60*/  ISETP.LT.OR P1, PT, R8, R9, P1 ;  /* 0x000000090800720c */ /* 0x000fe40000f21670 */
[----:B------:R-:W-:Y:S01]  /*1b70*/  ISETP.NE.AND P0, PT, R10, R11, P0 ;  /* 0x0000000b0a00720c */ /* 0x000fe20000705270 */
[----:B------:R-:W-:-:S03]  /*1b80*/  IMAD.MOV.U32 R10, RZ, RZ, R16 ;  /* 0x000000ffff0a7224 */ /* 0x000fc600078e0010 */
[----:B------:R-:W-:-:S04]  /*1b90*/  PLOP3.LUT P0, PT, P0, P1, PT, 0x80, 0x8 ;  /* 0x000000000008781c */ /* 0x000fc80000703070 */
[----:B------:R-:W-:-:S13]  /*1ba0*/  ISETP.GE.U32.OR P0, PT, R10, 0x4, !P0 ;  /* 0x000000040a00780c */ /* 0x000fda0004706470 */
[----:B------:R-:W-:Y:S05]  /*1bb0*/  @P0 BRA `(.L_x_26) ;  /* 0x0000000000180947 */ /* 0x000fea0003800000 */
[C---:B------:R-:W-:Y:S01]  /*1bc0*/  ISETP.NE.AND P0, PT, R6.reuse, R12, PT ;  /* 0x0000000c0600720c */ /* 0x040fe20003f05270 */
[----:B------:R-:W-:-:S12]  /*1bd0*/  VIADD R6, R6, 0x1 ;  /* 0x0000000106067836 */ /* 0x000fd80000000000 */
[----:B------:R-:W-:Y:S05]  /*1be0*/  @P0 BRA `(.L_x_27) ;  /* 0xfffffffc00bc0947 */ /* 0x000fea000383ffff */
.L_x_24:
[----:B------:R-:W-:-:S05]  /*1bf0*/  HFMA2 R3, -RZ, RZ, 0, 5.9604644775390625e-08 ;  /* 0x00000001ff037431 */ /* 0x000fca00000001ff */
[----:B------:R-:W-:Y:S01]  /*1c00*/  STG.E desc[UR4][R4.64], R3 ;  /* 0x0000000304007986 */ /* 0x000fe2000c101904 */
[----:B------:R-:W-:Y:S05]  /*1c10*/  EXIT ;  /* 0x000000000000794d */ /* 0x000fea0003800000 */
.L_x_26:
[----:B------:R-:W-:Y:S05]  /*1c20*/  BSYNC.RECONVERGENT B2 ;  /* 0x0000000000027941 */ /* 0x000fea0003800200 */
.L_x_25:
[----:B------:R-:W-:-:S05]  /*1c30*/  VIADD R0, R0, 0x1 ;  /* 0x0000000100007836 */ /* 0x000fca0000000000 */
[----:B------:R-:W-:-:S13]  /*1c40*/  ISETP.GE.AND P0, PT, R0, R15, PT ;  /* 0x0000000f0000720c */ /* 0x000fda0003f06270 */
[----:B------:R-:W-:Y:S05]  /*1c50*/  @!P0 BRA `(.L_x_28) ;  /* 0xffffffe400cc8947 */ /* 0x000fea000383ffff */
.L_x_7:
[----:B------:R-:W-:Y:S01]  /*1c60*/  STG.E desc[UR4][R4.64], RZ ;  /* 0x000000ff04007986 */ /* 0x000fe2000c101904 */
[----:B------:R-:W-:Y:S05]  /*1c70*/  EXIT ;  /* 0x000000000000794d */ /* 0x000fea0003800000 */
.L_x_29:
        /* <DEDUP_REMOVED lines=16> */
.L_x_32:


//--------------------- .nv.shared._ZN3cub18CUB_300001_SM_10006detail11EmptyKernelIvEEvv --------------------------
	.section	.nv.shared._ZN3cub18CUB_300001_SM_10006detail11EmptyKernelIvEEvv,"aw",@nobits
	.sectionflags	@""
	.align	16
	.zero		1024


//--------------------- .nv.shared.reserved.0     --------------------------
	.section	.nv.shared.reserved.0,"aw",@nobits
	.weak		__nv_reservedSMEM_offset_0_alias
	.size		__nv_reservedSMEM_offset_0_alias, 0, 64
	.other		__nv_reservedSMEM_offset_0_alias,@"STO_CUDA_RESERVED_SHARED STV_DEFAULT"
__nv_reservedSMEM_offset_0_alias:
	.zero		0
	.zero		64


//--------------------- .nv.global                --------------------------
	.section	.nv.global,"aw",@nobits
.nv.global:
	.type		_ZN34_INTERNAL_86dc027d_4_k_cu_55c4583f6thrust24THRUST_300001_SM_1000_NS12placeholders2_5E,@object
	.size		_ZN34_INTERNAL_86dc027d_4_k_cu_55c4583f6thrust24THRUST_300001_SM_1000_NS12placeholders2_5E,(_ZN34_INTERNAL_86dc027d_4_k_cu_55c4583f4cuda3std3__45__cpo6cbeginE - _ZN34_INTERNAL_86dc027d_4_k_cu_55c4583f6thrust24THRUST_300001_SM_1000_NS12placeholders2_5E)
_ZN34_INTERNAL_86dc027d_4_k_cu_55c4583f6thrust24THRUST_300001_SM_1000_NS12placeholders2_5E:
	.zero		1
	.type		_ZN34_INTERNAL_86dc027d_4_k_cu_55c4583f4cuda3std3__45__cpo6cbeginE,@object
	.size		_ZN34_INTERNAL_86dc027d_4_k_cu_55c4583f4cuda3std3__45__cpo6cbeginE,(_ZN34_INTERNAL_86dc027d_4_k_cu_55c4583f4cuda3std6ranges3__45__cpo6cbeginE - _ZN34_INTERNAL_86dc027d_4_k_cu_55c4583f4cuda3std3__45__cpo6cbeginE)
_ZN34_INTERNAL_86dc027d_4_k_cu_55c4583f4cuda3std3__45__cpo6cbeginE:
	.zero		1
	.type		_ZN34_INTERNAL_86dc027d_4_k_cu_55c4583f4cuda3std6ranges3__45__cpo6cbeginE,@object
	.size		_ZN34_INTERNAL_86dc027d_4_k_cu_55c4583f4cuda3std6ranges3__45__cpo6cbeginE,(_ZN34_INTERNAL_86dc027d_4_k_cu_55c4583f4cuda3std3__48in_placeE - _ZN34_INTERNAL_86dc027d_4_k_cu_55c4583f4cuda3std6ranges3__45__cpo6cbeginE)
_ZN34_INTERNAL_86dc027d_4_k_cu_55c4583f4cuda3std6ranges3__45__cpo6cbeginE:
	.zero		1
	.type		_ZN34_INTERNAL_86dc027d_4_k_cu_55c4583f4cuda3std3__48in_placeE,@object
	.size		_ZN34_INTERNAL_86dc027d_4_k_cu_55c4583f4cuda3std3__48in_placeE,(_ZN34_INTERNAL_86dc027d_4_k_cu_55c4583f4cuda3std6ranges3__45__cpo4sizeE - _ZN34_INTERNAL_86dc027d_4_k_cu_55c4583f4cuda3std3__48in_placeE)
_ZN34_INTERNAL_86dc027d_4_k_cu_55c4583f4cuda3std3__48in_placeE:
	.zero		1
	.type		_ZN34_INTERNAL_86dc027d_4_k_cu_55c4583f4cuda3std6ranges3__45__cpo4sizeE,@object
	.size		_ZN34_INTERNAL_86dc027d_4_k_cu_55c4583f4cuda3std6ranges3__45__cpo4sizeE,(_ZN34_INTERNAL_86dc027d_4_k_cu_55c4583f6thrust24THRUST_300001_SM_1000_NS12placeholders2_9E - _ZN34_INTERNAL_86dc027d_4_k_cu_55c4583f4cuda3std6ranges3__45__cpo4sizeE)
_ZN34_INTERNAL_86dc027d_4_k_cu_55c4583f4cuda3std6ranges3__45__cpo4sizeE:
	.zero		1
	.type		_ZN34_INTERNAL_86dc027d_4_k_cu_55c4583f6thrust24THRUST_300001_SM_1000_NS12placeholders2_9E,@object
	.size		_ZN34_INTERNAL_86dc027d_4_k_cu_55c4583f6thrust24THRUST_300001_SM_1000_NS12placeholders2_9E,(_ZN34_INTERNAL_86dc027d_4_k_cu_55c4583f4cuda3std3__45__cpo7crbeginE - _ZN34_INTERNAL_86dc027d_4_k_cu_55c4583f6thrust24THRUST_300001_SM_1000_NS12placeholders2_9E)
_ZN34_INTERNAL_86dc027d_4_k_cu_55c4583f6thrust24THRUST_300001_SM_1000_NS12placeholders2_9E:
	.zero		1
	.type		_ZN34_INTERNAL_86dc027d_4_k_cu_55c4583f4cuda3std3__45__cpo7crbeginE,@object
	.size		_ZN34_INTERNAL_86dc027d_4_k_cu_55c4583f4cuda3std3__45__cpo7crbeginE,(_ZN34_INTERNAL_86dc027d_4_k_cu_55c4583f4cuda3std6ranges3__45__cpo4nextE - _ZN34_INTERNAL_86dc027d_4_k_cu_55c4583f4cuda3std3__45__cpo7crbeginE)
_ZN34_INTERNAL_86dc027d_4_k_cu_55c4583f4cuda3std3__45__cpo7crbeginE:
	.zero		1
	.type		_ZN34_INTERNAL_86dc027d_4_k_cu_55c4583f4cuda3std6ranges3__45__cpo4nextE,@object
	.size		_ZN34_INTERNAL_86dc027d_4_k_cu_55c4583f4cuda3std6ranges3__45__cpo4nextE,(_ZN34_INTERNAL_86dc027d_4_k_cu_55c4583f4cuda3std6ranges3__45__cpo4swapE - _ZN34_INTERNAL_86dc027d_4_k_cu_55c4583f4cuda3std6ranges3__45__cpo4nextE)
_ZN34_INTERNAL_86dc027d_4_k_cu_55c4583f4cuda3std6ranges3__45__cpo4nextE:
	.zero		1
	.type		_ZN34_INTERNAL_86dc027d_4_k_cu_55c4583f4cuda3std6ranges3__45__cpo4swapE,@object
	.size		_ZN34_INTERNAL_86dc027d_4_k_cu_55c4583f4cuda3std6ranges3__45__cpo4swapE,(_ZN34_INTERNAL_86dc027d_4_k_cu_55c4583f6thrust24THRUST_300001_SM_1000_NS12placeholders2_1E - _ZN34_INTERNAL_86dc027d_4_k_cu_55c4583f4cuda3std6ranges3__45__cpo4swapE)
_ZN34_INTERNAL_86dc027d_4_k_cu_55c4583f4cuda3std6ranges3__45__cpo4swapE:
	.zero		1
	.type		_ZN34_INTERNAL_86dc027d_4_k_cu_55c4583f6thrust24THRUST_300001_SM_1000_NS12placeholders2_1E,@object
	.size		_ZN34_INTERNAL_86dc027d_4_k_cu_55c4583f6thrust24THRUST_300001_SM_1000_NS12placeholders2_1E,(_ZN34_INTERNAL_86dc027d_4_k_cu_55c4583f6thrust24THRUST_300001_SM_1000_NS12placeholders2_3E - _ZN34_INTERNAL_86dc027d_4_k_cu_55c4583f6thrust24THRUST_300001_SM_1000_NS12placeholders2_1E)
_ZN34_INTERNAL_86dc027d_4_k_cu_55c4583f6thrust24THRUST_300001_SM_1000_NS12placeholders2_1E:
	.zero		1
	.type		_ZN34_INTERNAL_86dc027d_4_k_cu_55c4583f6thrust24THRUST_300001_SM_1000_NS12placeholders2_3E,@object
	.size		_ZN34_INTERNAL_86dc027d_4_k_cu_55c4583f6thrust24THRUST_300001_SM_1000_NS12placeholders2_3E,(_ZN34_INTERNAL_86dc027d_4_k_cu_55c4583f4cuda3std3__45__cpo5beginE - _ZN34_INTERNAL_86dc027d_4_k_cu_55c4583f6thrust24THRUST_300001_SM_1000_NS12placeholders2_3E)
_ZN34_INTERNAL_86dc027d_4_k_cu_55c4583f6thrust24THRUST_300001_SM_1000_NS12placeholders2_3E:
	.zero		1
	.type		_ZN34_INTERNAL_86dc027d_4_k_cu_55c4583f4cuda3std3__45__cpo5beginE,@object
	.size		_ZN34_INTERNAL_86dc027d_4_k_cu_55c4583f4cuda3std3__45__cpo5beginE,(_ZN34_INTERNAL_86dc027d_4_k_cu_55c4583f4cuda3std6ranges3__45__cpo5beginE - _ZN34_INTERNAL_86dc027d_4_k_cu_55c4583f4cuda3std3__45__cpo5beginE)
_ZN34_INTERNAL_86dc027d_4_k_cu_55c4583f4cuda3std3__45__cpo5beginE:
	.zero		1
	.type		_ZN34_INTERNAL_86dc027d_4_k_cu_55c4583f4cuda3std6ranges3__45__cpo5beginE,@object
	.size		_ZN34_INTERNAL_86dc027d_4_k_cu_55c4583f4cuda3std6ranges3__45__cpo5beginE,(_ZN34_INTERNAL_86dc027d_4_k_cu_55c4583f4cuda3std3__436_GLOBAL__N__86dc027d_4_k_cu_55c4583f6ignoreE - _ZN34_INTERNAL_86dc027d_4_k_cu_55c4583f4cuda3std6ranges3__45__cpo5beginE)
_ZN34_INTERNAL_86dc027d_4_k_cu_55c4583f4cuda3std6ranges3__45__cpo5beginE:
	.zero		1
	.type		_ZN34_INTERNAL_86dc027d_4_k_cu_55c4583f4cuda3std3__436_GLOBAL__N__86dc027d_4_k_cu_55c4583f6ignoreE,@object
	.size		_ZN34_INTERNAL_86dc027d_4_k_cu_55c4583f4cuda3std3__436_GLOBAL__N__86dc027d_4_k_cu_55c4583f6ignoreE,(_ZN34_INTERNAL_86dc027d_4_k_cu_55c4583f4cuda3std6ranges3__45__cpo4dataE - _ZN34_INTERNAL_86dc027d_4_k_cu_55c4583f4cuda3std3__436_GLOBAL__N__86dc027d_4_k_cu_55c4583f6ignoreE)
_ZN34_INTERNAL_86dc027d_4_k_cu_55c4583f4cuda3std3__436_GLOBAL__N__86dc027d_4_k_cu_55c4583f6ignoreE:
	.zero		1
	.type		_ZN34_INTERNAL_86dc027d_4_k_cu_55c4583f4cuda3std6ranges3__45__cpo4dataE,@object
	.size		_ZN34_INTERNAL_86dc027d_4_k_cu_55c4583f4cuda3std6ranges3__45__cpo4dataE,(_ZN34_INTERNAL_86dc027d_4_k_cu_55c4583f6thrust24THRUST_300001_SM_1000_NS12placeholders2_7E - _ZN34_INTERNAL_86dc027d_4_k_cu_55c4583f4cuda3std6ranges3__45__cpo4dataE)
_ZN34_INTERNAL_86dc027d_4_k_cu_55c4583f4cuda3std6ranges3__45__cpo4dataE:
	.zero		1
	.type		_ZN34_INTERNAL_86dc027d_4_k_cu_55c4583f6thrust24THRUST_300001_SM_1000_NS12placeholders2_7E,@object
	.size		_ZN34_INTERNAL_86dc027d_4_k_cu_55c4583f6thrust24THRUST_300001_SM_1000_NS12placeholders2_7E,(_ZN34_INTERNAL_86dc027d_4_k_cu_55c4583f4cuda3std3__45__cpo6rbeginE - _ZN34_INTERNAL_86dc027d_4_k_cu_55c4583f6thrust24THRUST_300001_SM_1000_NS12placeholders2_7E)
_ZN34_INTERNAL_86dc027d_4_k_cu_55c4583f6thrust24THRUST_300001_SM_1000_NS12placeholders2_7E:
	.zero		1
	.type		_ZN34_INTERNAL_86dc027d_4_k_cu_55c4583f4cuda3std3__45__cpo6rbeginE,@object
	.size		_ZN34_INTERNAL_86dc027d_4_k_cu_55c4583f4cuda3std3__45__cpo6rbeginE,(_ZN34_INTERNAL_86dc027d_4_k_cu_55c4583f4cuda3std6ranges3__45__cpo7advanceE - _ZN34_INTERNAL_86dc027d_4_k_cu_55c4583f4cuda3std3__45__cpo6rbeginE)
_ZN34_INTERNAL_86dc027d_4_k_cu_55c4583f4cuda3std3__45__cpo6rbeginE:
	.zero		1
	.type		_ZN34_INTERNAL_86dc027d_4_k_cu_55c4583f4cuda3std6ranges3__45__cpo7advanceE,@object
	.size		_ZN34_INTERNAL_86dc027d_4_k_cu_55c4583f4cuda3std6ranges3__45__cpo7advanceE,(_ZN34_INTERNAL_86dc027d_4_k_cu_55c4583f4cuda3std3__47nulloptE - _ZN34_INTERNAL_86dc027d_4_k_cu_55c4583f4cuda3std6ranges3__45__cpo7advanceE)
_ZN34_INTERNAL_86dc027d_4_k_cu_55c4583f4cuda3std6ranges3__45__cpo7advanceE:
	.zero		1
	.type		_ZN34_INTERNAL_86dc027d_4_k_cu_55c4583f4cuda3std3__47nulloptE,@object
	.size		_ZN34_INTERNAL_86dc027d_4_k_cu_55c4583f4cuda3std3__47nulloptE,(_ZN34_INTERNAL_86dc027d_4_k_cu_55c4583f4cuda3std6ranges3__45__cpo8distanceE - _ZN34_INTERNAL_86dc027d_4_k_cu_55c4583f4cuda3std3__47nulloptE)
_ZN34_INTERNAL_86dc027d_4_k_cu_55c4583f4cuda3std3__47nulloptE:
	.zero		1
	.type		_ZN34_INTERNAL_86dc027d_4_k_cu_55c4583f4cuda3std6ranges3__45__cpo8distanceE,@object
	.size		_ZN34_INTERNAL_86dc027d_4_k_cu_55c4583f4cuda3std6ranges3__45__cpo8distanceE,(_ZN34_INTERNAL_86dc027d_4_k_cu_55c4583f6thrust24THRUST_300001_SM_1000_NS12placeholders2_6E - _ZN34_INTERNAL_86dc027d_4_k_cu_55c4583f4cuda3std6ranges3__45__cpo8distanceE)
_ZN34_INTERNAL_86dc027d_4_k_cu_55c4583f4cuda3std6ranges3__45__cpo8distanceE:
	.zero		1
	.type		_ZN34_INTERNAL_86dc027d_4_k_cu_55c4583f6thrust24THRUST_300001_SM_1000_NS12placeholders2_6E,@object
	.size		_ZN34_INTERNAL_86dc027d_4_k_cu_55c4583f6thrust24THRUST_300001_SM_1000_NS12placeholders2_6E,(_ZN34_INTERNAL_86dc027d_4_k_cu_55c4583f4cuda3std3__45__cpo4cendE - _ZN34_INTERNAL_86dc027d_4_k_cu_55c4583f6thrust24THRUST_300001_SM_1000_NS12placeholders2_6E)
_ZN34_INTERNAL_86dc027d_4_k_cu_55c4583f6thrust24THRUST_300001_SM_1000_NS12placeholders2_6E:
	.zero		1
	.type		_ZN34_INTERNAL_86dc027d_4_k_cu_55c4583f4cuda3std3__45__cpo4cendE,@object
	.size		_ZN34_INTERNAL_86dc027d_4_k_cu_55c4583f4cuda3std3__45__cpo4cendE,(_ZN34_INTERNAL_86dc027d_4_k_cu_55c4583f4cuda3std6ranges3__45__cpo4cendE - _ZN34_INTERNAL_86dc027d_4_k_cu_55c4583f4cuda3std3__45__cpo4cendE)
_ZN34_INTERNAL_86dc027d_4_k_cu_55c4583f4cuda3std3__45__cpo4cendE:
	.zero		1
	.type		_ZN34_INTERNAL_86dc027d_4_k_cu_55c4583f4cuda3std6ranges3__45__cpo4cendE,@object
	.size		_ZN34_INTERNAL_86dc027d_4_k_cu_55c4583f4cuda3std6ranges3__45__cpo4cendE,(_ZN34_INTERNAL_86dc027d_4_k_cu_55c4583f4cuda3std3__420unreachable_sentinelE - _ZN34_INTERNAL_86dc027d_4_k_cu_55c4583f4cuda3std6ranges3__45__cpo4cendE)
_ZN34_INTERNAL_86dc027d_4_k_cu_55c4583f4cuda3std6ranges3__45__cpo4cendE:
	.zero		1
	.type		_ZN34_INTERNAL_86dc027d_4_k_cu_55c4583f4cuda3std3__420unreachable_sentinelE,@object
	.size		_ZN34_INTERNAL_86dc027d_4_k_cu_55c4583f4cuda3std3__420unreachable_sentinelE,(_ZN34_INTERNAL_86dc027d_4_k_cu_55c4583f4cuda3std6ranges3__45__cpo5ssizeE - _ZN34_INTERNAL_86dc027d_4_k_cu_55c4583f4cuda3std3__420unreachable_sentinelE)
_ZN34_INTERNAL_86dc027d_4_k_cu_55c4583f4cuda3std3__420unreachable_sentinelE:
	.zero		1
	.type		_ZN34_INTERNAL_86dc027d_4_k_cu_55c4583f4cuda3std6ranges3__45__cpo5ssizeE,@object
	.size		_ZN34_INTERNAL_86dc027d_4_k_cu_55c4583f4cuda3std6ranges3__45__cpo5ssizeE,(_ZN34_INTERNAL_86dc027d_4_k_cu_55c4583f6thrust24THRUST_300001_SM_1000_NS12placeholders3_10E - _ZN34_INTERNAL_86dc027d_4_k_cu_55c4583f4cuda3std6ranges3__45__cpo5ssizeE)
_ZN34_INTERNAL_86dc027d_4_k_cu_55c4583f4cuda3std6ranges3__45__cpo5ssizeE:
	.zero		1
	.type		_ZN34_INTERNAL_86dc027d_4_k_cu_55c4583f6thrust24THRUST_300001_SM_1000_NS12placeholders3_10E,@object
	.size		_ZN34_INTERNAL_86dc027d_4_k_cu_55c4583f6thrust24THRUST_300001_SM_1000_NS12placeholders3_10E,(_ZN34_INTERNAL_86dc027d_4_k_cu_55c4583f4cuda3std3__45__cpo5crendE - _ZN34_INTERNAL_86dc027d_4_k_cu_55c4583f6thrust24THRUST_300001_SM_1000_NS12placeholders3_10E)
_ZN34_INTERNAL_86dc027d_4_k_cu_55c4583f6thrust24THRUST_300001_SM_1000_NS12placeholders3_10E:
	.zero		1
	.type		_ZN34_INTERNAL_86dc027d_4_k_cu_55c4583f4cuda3std3__45__cpo5crendE,@object
	.size		_ZN34_INTERNAL_86dc027d_4_k_cu_55c4583f4cuda3std3__45__cpo5crendE,(_ZN34_INTERNAL_86dc027d_4_k_cu_55c4583f4cuda3std6ranges3__45__cpo4prevE - _ZN34_INTERNAL_86dc027d_4_k_cu_55c4583f4cuda3std3__45__cpo5crendE)
_ZN34_INTERNAL_86dc027d_4_k_cu_55c4583f4cuda3std3__45__cpo5crendE:
	.zero		1
	.type		_ZN34_INTERNAL_86dc027d_4_k_cu_55c4583f4cuda3std6ranges3__45__cpo4prevE,@object
	.size		_ZN34_INTERNAL_86dc027d_4_k_cu_55c4583f4cuda3std6ranges3__45__cpo4prevE,(_ZN34_INTERNAL_86dc027d_4_k_cu_55c4583f4cuda3std6ranges3__45__cpo9iter_moveE - _ZN34_INTERNAL_86dc027d_4_k_cu_55c4583f4cuda3std6ranges3__45__cpo4prevE)
_ZN34_INTERNAL_86dc027d_4_k_cu_55c4583f4cuda3std6ranges3__45__cpo4prevE:
	.zero		1
	.type		_ZN34_INTERNAL_86dc027d_4_k_cu_55c4583f4cuda3std6ranges3__45__cpo9iter_moveE,@object
	.size		_ZN34_INTERNAL_86dc027d_4_k_cu_55c4583f4cuda3std6ranges3__45__cpo9iter_moveE,(_ZN34_INTERNAL_86dc027d_4_k_cu_55c4583f6thrust24THRUST_300001_SM_1000_NS12placeholders2_2E - _ZN34_INTERNAL_86dc027d_4_k_cu_55c4583f4cuda3std6ranges3__45__cpo9iter_moveE)
_ZN34_INTERNAL_86dc027d_4_k_cu_55c4583f4cuda3std6ranges3__45__cpo9iter_moveE:
	.zero		1
	.type		_ZN34_INTERNAL_86dc027d_4_k_cu_55c4583f6thrust24THRUST_300001_SM_1000_NS12placeholders2_2E,@object
	.size		_ZN34_INTERNAL_86dc027d_4_k_cu_55c4583f6thrust24THRUST_300001_SM_1000_NS12placeholders2_2E,(_ZN34_INTERNAL_86dc027d_4_k_cu_55c4583f6thrust24THRUST_300001_SM_1000_NS12placeholders2_4E - _ZN34_INTERNAL_86dc027d_4_k_cu_55c4583f6thrust24THRUST_300001_SM_1000_NS12placeholders2_2E)
_ZN34_INTERNAL_86dc027d_4_k_cu_55c4583f6thrust24THRUST_300001_SM_1000_NS12placeholders2_2E:
	.zero		1
	.type		_ZN34_INTERNAL_86dc027d_4_k_cu_55c4583f6thrust24THRUST_300001_SM_1000_NS12placeholders2_4E,@object
	.size		_ZN34_INTERNAL_86dc027d_4_k_cu_55c4583f6thrust24THRUST_300001_SM_1000_NS12placeholders2_4E,(_ZN34_INTERNAL_86dc027d_4_k_cu_55c4583f4cuda3std3__45__cpo3endE - _ZN34_INTERNAL_86dc027d_4_k_cu_55c4583f6thrust24THRUST_300001_SM_1000_NS12placeholders2_4E)
_ZN34_INTERNAL_86dc027d_4_k_cu_55c4583f6thrust24THRUST_300001_SM_1000_NS12placeholders2_4E:
	.zero		1
	.type		_ZN34_INTERNAL_86dc027d_4_k_cu_55c4583f4cuda3std3__45__cpo3endE,@object
	.size		_ZN34_INTERNAL_86dc027d_4_k_cu_55c4583f4cuda3std3__45__cpo3endE,(_ZN34_INTERNAL_86dc027d_4_k_cu_55c4583f4cuda3std6ranges3__45__cpo3endE - _ZN34_INTERNAL_86dc027d_4_k_cu_55c4583f4cuda3std3__45__cpo3endE)
_ZN34_INTERNAL_86dc027d_4_k_cu_55c4583f4cuda3std3__45__cpo3endE:
	.zero		1
	.type		_ZN34_INTERNAL_86dc027d_4_k_cu_55c4583f4cuda3std6ranges3__45__cpo3endE,@object
	.size		_ZN34_INTERNAL_86dc027d_4_k_cu_55c4583f4cuda3std6ranges3__45__cpo3endE,(_ZN34_INTERNAL_86dc027d_4_k_cu_55c4583f4cuda3std3__419piecewise_constructE - _ZN34_INTERNAL_86dc027d_4_k_cu_55c4583f4cuda3std6ranges3__45__cpo3endE)
_ZN34_INTERNAL_86dc027d_4_k_cu_55c4583f4cuda3std6ranges3__45__cpo3endE:
	.zero		1
	.type		_ZN34_INTERNAL_86dc027d_4_k_cu_55c4583f4cuda3std3__419piecewise_constructE,@object
	.size		_ZN34_INTERNAL_86dc027d_4_k_cu_55c4583f4cuda3std3__419piecewise_constructE,(_ZN34_INTERNAL_86dc027d_4_k_cu_55c4583f4cuda3std6ranges3__45__cpo5cdataE - _ZN34_INTERNAL_86dc027d_4_k_cu_55c4583f4cuda3std3__419piecewise_constructE)
_ZN34_INTERNAL_86dc027d_4_k_cu_55c4583f4cuda3std3__419piecewise_constructE:
	.zero		1
	.type		_ZN34_INTERNAL_86dc027d_4_k_cu_55c4583f4cuda3std6ranges3__45__cpo5cdataE,@object
	.size		_ZN34_INTERNAL_86dc027d_4_k_cu_55c4583f4cuda3std6ranges3__45__cpo5cdataE,(_ZN34_INTERNAL_86dc027d_4_k_cu_55c4583f6thrust24THRUST_300001_SM_1000_NS12placeholders2_8E - _ZN34_INTERNAL_86dc027d_4_k_cu_55c4583f4cuda3std6ranges3__45__cpo5cdataE)
_ZN34_INTERNAL_86dc027d_4_k_cu_55c4583f4cuda3std6ranges3__45__cpo5cdataE:
	.zero		1
	.type		_ZN34_INTERNAL_86dc027d_4_k_cu_55c4583f6thrust24THRUST_300001_SM_1000_NS12placeholders2_8E,@object
	.size		_ZN34_INTERNAL_86dc027d_4_k_cu_55c4583f6thrust24THRUST_300001_SM_1000_NS12placeholders2_8E,(_ZN34_INTERNAL_86dc027d_4_k_cu_55c4583f4cuda3std3__45__cpo4rendE - _ZN34_INTERNAL_86dc027d_4_k_cu_55c4583f6thrust24THRUST_300001_SM_1000_NS12placeholders2_8E)
_ZN34_INTERNAL_86dc027d_4_k_cu_55c4583f6thrust24THRUST_300001_SM_1000_NS12placeholders2_8E:
	.zero		1
	.type		_ZN34_INTERNAL_86dc027d_4_k_cu_55c4583f4cuda3std3__45__cpo4rendE,@object
	.size		_ZN34_INTERNAL_86dc027d_4_k_cu_55c4583f4cuda3std3__45__cpo4rendE,(_ZN34_INTERNAL_86dc027d_4_k_cu_55c4583f4cuda3std6ranges3__45__cpo9iter_swapE - _ZN34_INTERNAL_86dc027d_4_k_cu_55c4583f4cuda3std3__45__cpo4rendE)
_ZN34_INTERNAL_86dc027d_4_k_cu_55c4583f4cuda3std3__45__cpo4rendE:
	.zero		1
	.type		_ZN34_INTERNAL_86dc027d_4_k_cu_55c4583f4cuda3std6ranges3__45__cpo9iter_swapE,@object
	.size		_ZN34_INTERNAL_86dc027d_4_k_cu_55c4583f4cuda3std6ranges3__45__cpo9iter_swapE,(_ZN34_INTERNAL_86dc027d_4_k_cu_55c4583f4cuda3std3__48unexpectE - _ZN34_INTERNAL_86dc027d_4_k_cu_55c4583f4cuda3std6ranges3__45__cpo9iter_swapE)
_ZN34_INTERNAL_86dc027d_4_k_cu_55c4583f4cuda3std6ranges3__45__cpo9iter_swapE:
	.zero		1
	.type		_ZN34_INTERNAL_86dc027d_4_k_cu_55c4583f4cuda3std3__48unexpectE,@object
	.size		_ZN34_INTERNAL_86dc027d_4_k_cu_55c4583f4cuda3std3__48unexpectE,(_ZN34_INTERNAL_86dc027d_4_k_cu_55c4583f6thrust24THRUST_300001_SM_1000_NS6system6detail10sequential3seqE - _ZN34_INTERNAL_86dc027d_4_k_cu_55c4583f4cuda3std3__48unexpectE)
_ZN34_INTERNAL_86dc027d_4_k_cu_55c4583f4cuda3std3__48unexpectE:
	.zero		1
	.type		_ZN34_INTERNAL_86dc027d_4_k_cu_55c4583f6thrust24THRUST_300001_SM_1000_NS6system6detail10sequential3seqE,@object
	.size		_ZN34_INTERNAL_86dc027d_4_k_cu_55c4583f6thrust24THRUST_300001_SM_1000_NS6system6detail10sequential3seqE,(.L_29 - _ZN34_INTERNAL_86dc027d_4_k_cu_55c4583f6thrust24THRUST_300001_SM_1000_NS6system6detail10sequential3seqE)
_ZN34_INTERNAL_86dc027d_4_k_cu_55c4583f6thrust24THRUST_300001_SM_1000_NS6system6detail10sequential3seqE:
	.zero		1
.L_29:


//--------------------- .nv.shared._Z8sumArrayPiiS_ --------------------------
	.section	.nv.shared._Z8sumArrayPiiS_,"aw",@nobits
	.sectionflags	@""
	.align	16
	.zero		1024


//--------------------- .nv.shared._Z18checkIfArrayIsSafePPiS_iS_ --------------------------
	.section	.nv.shared._Z18checkIfArrayIsSafePPiS_iS_,"aw",@nobits
	.sectionflags	@""
	.align	16
	.zero		1024


//--------------------- .nv.constant0._ZN3cub18CUB_300001_SM_10006detail11EmptyKernelIvEEvv --------------------------
	.section	.nv.constant0._ZN3cub18CUB_300001_SM_10006detail11EmptyKernelIvEEvv,"a",@progbits
	.sectionflags	@""
	.align	4
.nv.constant0._ZN3cub18CUB_300001_SM_10006detail11EmptyKernelIvEEvv:
	.zero		896


//--------------------- .nv.constant0._Z8sumArrayPiiS_ --------------------------
	.section	.nv.constant0._Z8sumArrayPiiS_,"a",@progbits
	.sectionflags	@""
	.align	4
.nv.constant0._Z8sumArrayPiiS_:
	.zero		920


//--------------------- .nv.constant0._Z18checkIfArrayIsSafePPiS_iS_ --------------------------
	.section	.nv.constant0._Z18checkIfArrayIsSafePPiS_iS_,"a",@progbits
	.sectionflags	@""
	.align	4
.nv.constant0._Z18checkIfArrayIsSafePPiS_iS_:
	.zero		928


//--------------------- SYMBOLS --------------------------

	.type		.nv.reservedSmem.offset0,@object
	.size		.nv.reservedSmem.offset0,0x4
	.type		.nv.reservedSmem.cap,@object
	.size		.nv.reservedSmem.cap,0x4
